//
// Generated by NVIDIA NVVM Compiler
//
// Compiler Build ID: CL-36424714
// Cuda compilation tools, release 13.0, V13.0.88
// Based on NVVM 20.0.0
//

.version 9.0
.target sm_100
.address_size 64

	// .globl	wallpaperShader
.global .align 4 .b8 __cudart_i2opi_f[24] = {65, 144, 67, 60, 153, 149, 98, 219, 192, 221, 52, 245, 209, 87, 39, 252, 41, 21, 68, 78, 110, 131, 249, 162};

.visible .entry wallpaperShader(
	.param .u64 .ptr .align 1 wallpaperShader_param_0,
	.param .u32 wallpaperShader_param_1,
	.param .u32 wallpaperShader_param_2,
	.param .f32 wallpaperShader_param_3,
	.param .f32 wallpaperShader_param_4,
	.param .f32 wallpaperShader_param_5,
	.param .u64 .ptr .align 1 wallpaperShader_param_6,
	.param .u32 wallpaperShader_param_7
)
{
	.local .align 4 .b8 	__local_depot0[28];
	.reg .b64 	%SP;
	.reg .b64 	%SPL;
	.reg .pred 	%p<68>;
	.reg .b32 	%r<152>;
	.reg .b32 	%f<199>;
	.reg .b64 	%rd<73>;
	.reg .b64 	%fd<7>;

	mov.u64 	%SPL, __local_depot0;
	ld.param.u64 	%rd30, [wallpaperShader_param_0];
	ld.param.u32 	%r56, [wallpaperShader_param_1];
	ld.param.u32 	%r57, [wallpaperShader_param_2];
	ld.param.f32 	%f69, [wallpaperShader_param_3];
	ld.param.f32 	%f70, [wallpaperShader_param_4];
	ld.param.f32 	%f71, [wallpaperShader_param_5];
	ld.param.u64 	%rd31, [wallpaperShader_param_6];
	ld.param.u32 	%r55, [wallpaperShader_param_7];
	cvta.to.global.u64 	%rd1, %rd31;
	add.u64 	%rd2, %SPL, 0;
	mov.u32 	%r59, %ctaid.x;
	mov.u32 	%r60, %ntid.x;
	mov.u32 	%r61, %tid.x;
	mad.lo.s32 	%r1, %r59, %r60, %r61;
	mov.u32 	%r62, %ctaid.y;
	mov.u32 	%r63, %ntid.y;
	mov.u32 	%r64, %tid.y;
	mad.lo.s32 	%r65, %r62, %r63, %r64;
	mul.lo.s32 	%r3, %r56, %r65;
	setp.ge.s32 	%p1, %r1, %r56;
	setp.ge.s32 	%p2, %r65, %r57;
	or.pred  	%p3, %p1, %p2;
	@%p3 bra 	$L__BB0_48;
	add.f32 	%f1, %f69, %f70;
	mul.f32 	%f72, %f1, 0f3F22F983;
	cvt.rni.s32.f32 	%r140, %f72;
	cvt.rn.f32.s32 	%f73, %r140;
	fma.rn.f32 	%f74, %f73, 0fBFC90FDA, %f1;
	fma.rn.f32 	%f75, %f73, 0fB3A22168, %f74;
	fma.rn.f32 	%f166, %f73, 0fA7C234C5, %f75;
	abs.f32 	%f3, %f1;
	setp.ltu.f32 	%p4, %f3, 0f47CE4780;
	@%p4 bra 	$L__BB0_9;
	setp.neu.f32 	%p5, %f3, 0f7F800000;
	@%p5 bra 	$L__BB0_4;
	mov.f32 	%f78, 0f00000000;
	mul.rn.f32 	%f166, %f1, %f78;
	mov.b32 	%r140, 0;
	bra.uni 	$L__BB0_9;
$L__BB0_4:
	mov.b32 	%r5, %f1;
	shl.b32 	%r67, %r5, 8;
	or.b32  	%r6, %r67, -2147483648;
	mov.b64 	%rd64, 0;
	mov.b32 	%r137, 0;
	mov.u64 	%rd62, __cudart_i2opi_f;
	mov.u64 	%rd63, %rd2;
$L__BB0_5:
	.pragma "nounroll";
	ld.global.nc.u32 	%r68, [%rd62];
	mad.wide.u32 	%rd35, %r68, %r6, %rd64;
	shr.u64 	%rd64, %rd35, 32;
	st.local.u32 	[%rd63], %rd35;
	add.s32 	%r137, %r137, 1;
	add.s64 	%rd63, %rd63, 4;
	add.s64 	%rd62, %rd62, 4;
	setp.ne.s32 	%p6, %r137, 6;
	@%p6 bra 	$L__BB0_5;
	shr.u32 	%r69, %r5, 23;
	st.local.u32 	[%rd2+24], %rd64;
	and.b32  	%r9, %r69, 31;
	and.b32  	%r70, %r69, 224;
	add.s32 	%r71, %r70, -128;
	shr.u32 	%r72, %r71, 5;
	mul.wide.u32 	%rd36, %r72, 4;
	sub.s64 	%rd9, %rd2, %rd36;
	ld.local.u32 	%r138, [%rd9+24];
	ld.local.u32 	%r139, [%rd9+20];
	setp.eq.s32 	%p7, %r9, 0;
	@%p7 bra 	$L__BB0_8;
	shf.l.wrap.b32 	%r138, %r139, %r138, %r9;
	ld.local.u32 	%r73, [%rd9+16];
	shf.l.wrap.b32 	%r139, %r73, %r139, %r9;
$L__BB0_8:
	shr.u32 	%r74, %r138, 30;
	shf.l.wrap.b32 	%r75, %r139, %r138, 2;
	shl.b32 	%r76, %r139, 2;
	shr.u32 	%r77, %r75, 31;
	add.s32 	%r78, %r77, %r74;
	neg.s32 	%r79, %r78;
	setp.lt.s32 	%p8, %r5, 0;
	selp.b32 	%r140, %r79, %r78, %p8;
	xor.b32  	%r80, %r75, %r5;
	shr.s32 	%r81, %r75, 31;
	xor.b32  	%r82, %r81, %r75;
	xor.b32  	%r83, %r81, %r76;
	cvt.u64.u32 	%rd37, %r82;
	shl.b64 	%rd38, %rd37, 32;
	cvt.u64.u32 	%rd39, %r83;
	or.b64  	%rd40, %rd38, %rd39;
	cvt.rn.f64.s64 	%fd1, %rd40;
	mul.f64 	%fd2, %fd1, 0d3BF921FB54442D19;
	cvt.rn.f32.f64 	%f76, %fd2;
	neg.f32 	%f77, %f76;
	setp.lt.s32 	%p9, %r80, 0;
	selp.f32 	%f166, %f77, %f76, %p9;
$L__BB0_9:
	mul.rn.f32 	%f79, %f166, %f166;
	and.b32  	%r85, %r140, 1;
	setp.eq.b32 	%p10, %r85, 1;
	selp.f32 	%f80, 0f3F800000, %f166, %p10;
	fma.rn.f32 	%f81, %f79, %f80, 0f00000000;
	fma.rn.f32 	%f82, %f79, 0f37CBAC00, 0fBAB607ED;
	selp.f32 	%f83, %f82, 0fB94D4153, %p10;
	selp.f32 	%f84, 0f3D2AAABB, 0f3C0885E4, %p10;
	fma.rn.f32 	%f85, %f83, %f79, %f84;
	selp.f32 	%f86, 0fBEFFFFFF, 0fBE2AAAA8, %p10;
	fma.rn.f32 	%f87, %f85, %f79, %f86;
	fma.rn.f32 	%f88, %f87, %f81, %f80;
	and.b32  	%r86, %r140, 2;
	setp.eq.s32 	%p11, %r86, 0;
	mov.f32 	%f89, 0f00000000;
	sub.f32 	%f90, %f89, %f88;
	selp.f32 	%f175, %f88, %f90, %p11;
	add.f32 	%f8, %f69, %f71;
	mul.f32 	%f91, %f8, 0f3F22F983;
	cvt.rni.s32.f32 	%r144, %f91;
	cvt.rn.f32.s32 	%f92, %r144;
	fma.rn.f32 	%f93, %f92, 0fBFC90FDA, %f8;
	fma.rn.f32 	%f94, %f92, 0fB3A22168, %f93;
	fma.rn.f32 	%f167, %f92, 0fA7C234C5, %f94;
	abs.f32 	%f10, %f8;
	setp.ltu.f32 	%p12, %f10, 0f47CE4780;
	@%p12 bra 	$L__BB0_17;
	setp.neu.f32 	%p13, %f10, 0f7F800000;
	@%p13 bra 	$L__BB0_12;
	mov.f32 	%f97, 0f00000000;
	mul.rn.f32 	%f167, %f8, %f97;
	mov.b32 	%r144, 0;
	bra.uni 	$L__BB0_17;
$L__BB0_12:
	mov.b32 	%r19, %f8;
	shl.b32 	%r88, %r19, 8;
	or.b32  	%r20, %r88, -2147483648;
	mov.b64 	%rd67, 0;
	mov.b32 	%r141, 0;
	mov.u64 	%rd65, __cudart_i2opi_f;
	mov.u64 	%rd66, %rd2;
$L__BB0_13:
	.pragma "nounroll";
	ld.global.nc.u32 	%r89, [%rd65];
	mad.wide.u32 	%rd43, %r89, %r20, %rd67;
	shr.u64 	%rd67, %rd43, 32;
	st.local.u32 	[%rd66], %rd43;
	add.s32 	%r141, %r141, 1;
	add.s64 	%rd66, %rd66, 4;
	add.s64 	%rd65, %rd65, 4;
	setp.ne.s32 	%p14, %r141, 6;
	@%p14 bra 	$L__BB0_13;
	shr.u32 	%r90, %r19, 23;
	st.local.u32 	[%rd2+24], %rd67;
	and.b32  	%r23, %r90, 31;
	and.b32  	%r91, %r90, 224;
	add.s32 	%r92, %r91, -128;
	shr.u32 	%r93, %r92, 5;
	mul.wide.u32 	%rd44, %r93, 4;
	sub.s64 	%rd16, %rd2, %rd44;
	ld.local.u32 	%r142, [%rd16+24];
	ld.local.u32 	%r143, [%rd16+20];
	setp.eq.s32 	%p15, %r23, 0;
	@%p15 bra 	$L__BB0_16;
	shf.l.wrap.b32 	%r142, %r143, %r142, %r23;
	ld.local.u32 	%r94, [%rd16+16];
	shf.l.wrap.b32 	%r143, %r94, %r143, %r23;
$L__BB0_16:
	shr.u32 	%r95, %r142, 30;
	shf.l.wrap.b32 	%r96, %r143, %r142, 2;
	shl.b32 	%r97, %r143, 2;
	shr.u32 	%r98, %r96, 31;
	add.s32 	%r99, %r98, %r95;
	neg.s32 	%r100, %r99;
	setp.lt.s32 	%p16, %r19, 0;
	selp.b32 	%r144, %r100, %r99, %p16;
	xor.b32  	%r101, %r96, %r19;
	shr.s32 	%r102, %r96, 31;
	xor.b32  	%r103, %r102, %r96;
	xor.b32  	%r104, %r102, %r97;
	cvt.u64.u32 	%rd45, %r103;
	shl.b64 	%rd46, %rd45, 32;
	cvt.u64.u32 	%rd47, %r104;
	or.b64  	%rd48, %rd46, %rd47;
	cvt.rn.f64.s64 	%fd3, %rd48;
	mul.f64 	%fd4, %fd3, 0d3BF921FB54442D19;
	cvt.rn.f32.f64 	%f95, %fd4;
	neg.f32 	%f96, %f95;
	setp.lt.s32 	%p17, %r101, 0;
	selp.f32 	%f167, %f96, %f95, %p17;
$L__BB0_17:
	add.s32 	%r106, %r144, 1;
	mul.rn.f32 	%f98, %f167, %f167;
	and.b32  	%r107, %r144, 1;
	setp.eq.b32 	%p18, %r107, 1;
	selp.f32 	%f99, %f167, 0f3F800000, %p18;
	fma.rn.f32 	%f100, %f98, %f99, 0f00000000;
	fma.rn.f32 	%f101, %f98, 0f37CBAC00, 0fBAB607ED;
	selp.f32 	%f102, 0fB94D4153, %f101, %p18;
	selp.f32 	%f103, 0f3C0885E4, 0f3D2AAABB, %p18;
	fma.rn.f32 	%f104, %f102, %f98, %f103;
	selp.f32 	%f105, 0fBE2AAAA8, 0fBEFFFFFF, %p18;
	fma.rn.f32 	%f106, %f104, %f98, %f105;
	fma.rn.f32 	%f107, %f106, %f100, %f99;
	and.b32  	%r108, %r106, 2;
	setp.eq.s32 	%p19, %r108, 0;
	mov.f32 	%f108, 0f00000000;
	sub.f32 	%f109, %f108, %f107;
	selp.f32 	%f176, %f107, %f109, %p19;
	add.f32 	%f15, %f1, %f71;
	mul.f32 	%f110, %f15, 0f3F22F983;
	cvt.rni.s32.f32 	%r148, %f110;
	cvt.rn.f32.s32 	%f111, %r148;
	fma.rn.f32 	%f112, %f111, 0fBFC90FDA, %f15;
	fma.rn.f32 	%f113, %f111, 0fB3A22168, %f112;
	fma.rn.f32 	%f168, %f111, 0fA7C234C5, %f113;
	abs.f32 	%f17, %f15;
	setp.ltu.f32 	%p20, %f17, 0f47CE4780;
	@%p20 bra 	$L__BB0_25;
	setp.neu.f32 	%p21, %f17, 0f7F800000;
	@%p21 bra 	$L__BB0_20;
	mov.f32 	%f116, 0f00000000;
	mul.rn.f32 	%f168, %f15, %f116;
	mov.b32 	%r148, 0;
	bra.uni 	$L__BB0_25;
$L__BB0_20:
	mov.b32 	%r33, %f15;
	shl.b32 	%r110, %r33, 8;
	or.b32  	%r34, %r110, -2147483648;
	mov.b64 	%rd70, 0;
	mov.b32 	%r145, 0;
	mov.u64 	%rd68, __cudart_i2opi_f;
	mov.u64 	%rd69, %rd2;
$L__BB0_21:
	.pragma "nounroll";
	ld.global.nc.u32 	%r111, [%rd68];
	mad.wide.u32 	%rd51, %r111, %r34, %rd70;
	shr.u64 	%rd70, %rd51, 32;
	st.local.u32 	[%rd69], %rd51;
	add.s32 	%r145, %r145, 1;
	add.s64 	%rd69, %rd69, 4;
	add.s64 	%rd68, %rd68, 4;
	setp.ne.s32 	%p22, %r145, 6;
	@%p22 bra 	$L__BB0_21;
	shr.u32 	%r112, %r33, 23;
	st.local.u32 	[%rd2+24], %rd70;
	and.b32  	%r37, %r112, 31;
	and.b32  	%r113, %r112, 224;
	add.s32 	%r114, %r113, -128;
	shr.u32 	%r115, %r114, 5;
	mul.wide.u32 	%rd52, %r115, 4;
	sub.s64 	%rd23, %rd2, %rd52;
	ld.local.u32 	%r146, [%rd23+24];
	ld.local.u32 	%r147, [%rd23+20];
	setp.eq.s32 	%p23, %r37, 0;
	@%p23 bra 	$L__BB0_24;
	shf.l.wrap.b32 	%r146, %r147, %r146, %r37;
	ld.local.u32 	%r116, [%rd23+16];
	shf.l.wrap.b32 	%r147, %r116, %r147, %r37;
$L__BB0_24:
	shr.u32 	%r117, %r146, 30;
	shf.l.wrap.b32 	%r118, %r147, %r146, 2;
	shl.b32 	%r119, %r147, 2;
	shr.u32 	%r120, %r118, 31;
	add.s32 	%r121, %r120, %r117;
	neg.s32 	%r122, %r121;
	setp.lt.s32 	%p24, %r33, 0;
	selp.b32 	%r148, %r122, %r121, %p24;
	xor.b32  	%r123, %r118, %r33;
	shr.s32 	%r124, %r118, 31;
	xor.b32  	%r125, %r124, %r118;
	xor.b32  	%r126, %r124, %r119;
	cvt.u64.u32 	%rd53, %r125;
	shl.b64 	%rd54, %rd53, 32;
	cvt.u64.u32 	%rd55, %r126;
	or.b64  	%rd56, %rd54, %rd55;
	cvt.rn.f64.s64 	%fd5, %rd56;
	mul.f64 	%fd6, %fd5, 0d3BF921FB54442D19;
	cvt.rn.f32.f64 	%f114, %fd6;
	neg.f32 	%f115, %f114;
	setp.lt.s32 	%p25, %r123, 0;
	selp.f32 	%f168, %f115, %f114, %p25;
$L__BB0_25:
	mul.rn.f32 	%f117, %f168, %f168;
	and.b32  	%r128, %r148, 1;
	setp.eq.b32 	%p26, %r128, 1;
	selp.f32 	%f118, 0f3F800000, %f168, %p26;
	fma.rn.f32 	%f119, %f117, %f118, 0f00000000;
	fma.rn.f32 	%f120, %f117, 0f37CBAC00, 0fBAB607ED;
	selp.f32 	%f121, %f120, 0fB94D4153, %p26;
	selp.f32 	%f122, 0f3D2AAABB, 0f3C0885E4, %p26;
	fma.rn.f32 	%f123, %f121, %f117, %f122;
	selp.f32 	%f124, 0fBEFFFFFF, 0fBE2AAAA8, %p26;
	fma.rn.f32 	%f125, %f123, %f117, %f124;
	fma.rn.f32 	%f126, %f125, %f119, %f118;
	and.b32  	%r129, %r148, 2;
	setp.eq.s32 	%p27, %r129, 0;
	mov.f32 	%f127, 0f00000000;
	sub.f32 	%f128, %f127, %f126;
	selp.f32 	%f177, %f126, %f128, %p27;
	setp.lt.s32 	%p28, %r55, 1;
	@%p28 bra 	$L__BB0_47;
	cvt.rn.f32.s32 	%f22, %r1;
	cvt.rn.f32.u32 	%f23, %r65;
	and.b32  	%r46, %r55, 3;
	setp.lt.u32 	%p29, %r55, 4;
	mov.b32 	%r150, 0;
	@%p29 bra 	$L__BB0_41;
	and.b32  	%r150, %r55, 2147483644;
	neg.s32 	%r149, %r150;
	add.s64 	%rd71, %rd1, 40;
$L__BB0_28:
	ld.global.f32 	%f27, [%rd71+-40];
	setp.gtu.f32 	%p30, %f27, %f22;
	@%p30 bra 	$L__BB0_31;
	ld.global.f32 	%f130, [%rd71+-28];
	ld.global.f32 	%f131, [%rd71+-36];
	ld.global.f32 	%f133, [%rd71+-32];
	add.f32 	%f134, %f27, %f133;
	setp.leu.f32 	%p31, %f134, %f22;
	setp.gtu.f32 	%p32, %f131, %f23;
	add.f32 	%f135, %f130, %f131;
	setp.leu.f32 	%p33, %f135, %f23;
	or.pred  	%p34, %p31, %p33;
	or.pred  	%p35, %p34, %p32;
	@%p35 bra 	$L__BB0_31;
	ld.global.u32 	%r131, [%rd71+-24];
	setp.eq.s32 	%p36, %r131, 0;
	selp.f32 	%f175, 0f3F000000, 0f3F800000, %p36;
	selp.f32 	%f177, 0f3F000000, 0f00000000, %p36;
	mov.f32 	%f176, %f175;
$L__BB0_31:
	ld.global.f32 	%f33, [%rd71+-20];
	setp.gtu.f32 	%p37, %f33, %f22;
	@%p37 bra 	$L__BB0_34;
	ld.global.f32 	%f137, [%rd71+-8];
	ld.global.f32 	%f138, [%rd71+-16];
	ld.global.f32 	%f140, [%rd71+-12];
	add.f32 	%f141, %f33, %f140;
	setp.leu.f32 	%p38, %f141, %f22;
	setp.gtu.f32 	%p39, %f138, %f23;
	add.f32 	%f142, %f137, %f138;
	setp.leu.f32 	%p40, %f142, %f23;
	or.pred  	%p41, %p38, %p40;
	or.pred  	%p42, %p41, %p39;
	@%p42 bra 	$L__BB0_34;
	ld.global.u32 	%r132, [%rd71+-4];
	setp.eq.s32 	%p43, %r132, 0;
	selp.f32 	%f175, 0f3F000000, 0f3F800000, %p43;
	selp.f32 	%f177, 0f3F000000, 0f00000000, %p43;
	mov.f32 	%f176, %f175;
$L__BB0_34:
	ld.global.f32 	%f39, [%rd71];
	setp.gtu.f32 	%p44, %f39, %f22;
	@%p44 bra 	$L__BB0_37;
	ld.global.f32 	%f144, [%rd71+12];
	ld.global.f32 	%f145, [%rd71+4];
	ld.global.f32 	%f147, [%rd71+8];
	add.f32 	%f148, %f39, %f147;
	setp.leu.f32 	%p45, %f148, %f22;
	setp.gtu.f32 	%p46, %f145, %f23;
	add.f32 	%f149, %f144, %f145;
	setp.leu.f32 	%p47, %f149, %f23;
	or.pred  	%p48, %p45, %p47;
	or.pred  	%p49, %p48, %p46;
	@%p49 bra 	$L__BB0_37;
	ld.global.u32 	%r133, [%rd71+16];
	setp.eq.s32 	%p50, %r133, 0;
	selp.f32 	%f175, 0f3F000000, 0f3F800000, %p50;
	selp.f32 	%f177, 0f3F000000, 0f00000000, %p50;
	mov.f32 	%f176, %f175;
$L__BB0_37:
	ld.global.f32 	%f45, [%rd71+20];
	setp.gtu.f32 	%p51, %f45, %f22;
	@%p51 bra 	$L__BB0_40;
	ld.global.f32 	%f151, [%rd71+32];
	ld.global.f32 	%f152, [%rd71+24];
	ld.global.f32 	%f154, [%rd71+28];
	add.f32 	%f155, %f45, %f154;
	setp.leu.f32 	%p52, %f155, %f22;
	setp.gtu.f32 	%p53, %f152, %f23;
	add.f32 	%f156, %f151, %f152;
	setp.leu.f32 	%p54, %f156, %f23;
	or.pred  	%p55, %p52, %p54;
	or.pred  	%p56, %p55, %p53;
	@%p56 bra 	$L__BB0_40;
	ld.global.u32 	%r134, [%rd71+36];
	setp.eq.s32 	%p57, %r134, 0;
	selp.f32 	%f175, 0f3F000000, 0f3F800000, %p57;
	selp.f32 	%f177, 0f3F000000, 0f00000000, %p57;
	mov.f32 	%f176, %f175;
$L__BB0_40:
	add.s32 	%r149, %r149, 4;
	add.s64 	%rd71, %rd71, 80;
	setp.ne.s32 	%p58, %r149, 0;
	@%p58 bra 	$L__BB0_28;
$L__BB0_41:
	setp.eq.s32 	%p59, %r46, 0;
	@%p59 bra 	$L__BB0_47;
	neg.s32 	%r151, %r46;
	mul.wide.u32 	%rd57, %r150, 20;
	add.s64 	%rd58, %rd57, %rd1;
	add.s64 	%rd72, %rd58, 8;
$L__BB0_43:
	.pragma "nounroll";
	ld.global.f32 	%f60, [%rd72+-8];
	setp.gtu.f32 	%p60, %f60, %f22;
	@%p60 bra 	$L__BB0_46;
	ld.global.f32 	%f158, [%rd72+4];
	ld.global.f32 	%f159, [%rd72+-4];
	ld.global.f32 	%f161, [%rd72];
	add.f32 	%f162, %f60, %f161;
	setp.leu.f32 	%p61, %f162, %f22;
	setp.gtu.f32 	%p62, %f159, %f23;
	add.f32 	%f163, %f158, %f159;
	setp.leu.f32 	%p63, %f163, %f23;
	or.pred  	%p64, %p61, %p63;
	or.pred  	%p65, %p64, %p62;
	@%p65 bra 	$L__BB0_46;
	ld.global.u32 	%r135, [%rd72+8];
	setp.eq.s32 	%p66, %r135, 0;
	selp.f32 	%f175, 0f3F000000, 0f3F800000, %p66;
	selp.f32 	%f177, 0f3F000000, 0f00000000, %p66;
	mov.f32 	%f176, %f175;
$L__BB0_46:
	add.s32 	%r151, %r151, 1;
	setp.ne.s32 	%p67, %r151, 0;
	add.s64 	%rd72, %rd72, 20;
	@%p67 bra 	$L__BB0_43;
$L__BB0_47:
	add.s32 	%r136, %r3, %r1;
	cvta.to.global.u64 	%rd59, %rd30;
	mul.wide.s32 	%rd60, %r136, 16;
	add.s64 	%rd61, %rd59, %rd60;
	mov.f32 	%f165, 0f3F800000;
	st.global.v4.f32 	[%rd61], {%f175, %f176, %f177, %f165};
$L__BB0_48:
	ret;

}


// ===== COMPILED SASS (sm_100) =====

	.target	sm_100

	.elftype	@"ET_EXEC"


//--------------------- .note.nv.tkinfo           --------------------------
	.section	.note.nv.tkinfo,"",@"SHT_NOTE"
	.sectionflags	@"SHF_NOTE_NV_TKINFO"
	.tkinfo
        /*0018*/ 	.word	0x00000002
        /*0030*/ 	.string	""
        /*0030*/ 	.string	"ptxas"
        /*0030*/ 	.string	"Cuda compilation tools, release 13.0, V13.0.88"
        /*0030*/ 	.string	"Build cuda_13.0.r13.0/compiler.36424714_0"
        /*0030*/ 	.string	"-arch sm_100 -m 64 "



//--------------------- .note.nv.cuinfo           --------------------------
	.section	.note.nv.cuinfo,"",@"SHT_NOTE"
	.sectionflags	@"SHF_NOTE_NV_CUINFO"
        /*0018*/ 	.short	0x0002
        /*001a*/ 	.short	0x0064
        /*001c*/ 	.short	0x0082
	.zero		2


//--------------------- .nv.info                  --------------------------
	.section	.nv.info,"",@"SHT_CUDA_INFO"
	.align	4


	//----- nvinfo : EIATTR_REGCOUNT
	.align		4
        /*0000*/ 	.byte	0x04, 0x2f
        /*0002*/ 	.short	(.L_2 - .L_1)
	.align		4
.L_1:
        /*0004*/ 	.word	index@(wallpaperShader)
        /*0008*/ 	.word	0x0000001a


	//----- nvinfo : EIATTR_FRAME_SIZE
	.align		4
.L_2:
        /*000c*/ 	.byte	0x04, 0x11
        /*000e*/ 	.short	(.L_4 - .L_3)
	.align		4
.L_3:
        /*0010*/ 	.word	index@(wallpaperShader)
        /*0014*/ 	.word	0x00000000


	//----- nvinfo : EIATTR_MIN_STACK_SIZE
	.align		4
.L_4:
        /*0018*/ 	.byte	0x04, 0x12
        /*001a*/ 	.short	(.L_6 - .L_5)
	.align		4
.L_5:
        /*001c*/ 	.word	index@(wallpaperShader)
        /*0020*/ 	.word	0x00000000
.L_6:


//--------------------- .nv.compat                --------------------------
	.section	.nv.compat,"",@"SHT_CUDA_COMPAT_INFO"
	.align	4
        /*0000*/ 	.byte	0x02, 0x09, 0x00, 0x00, 0x02, 0x02, 0x01, 0x00, 0x02, 0x05, 0x05, 0x00, 0x03, 0x07, 0x01, 0x01
        /*0010*/ 	.byte	0x02, 0x03, 0x00, 0x00, 0x02, 0x06, 0x01, 0x00, 0x04, 0x0b, 0x08, 0x00, 0x01, 0x00, 0x00, 0x00
        /*0020*/ 	.byte	0x00, 0x00, 0x00, 0x00


//--------------------- .nv.info.wallpaperShader  --------------------------
	.section	.nv.info.wallpaperShader,"",@"SHT_CUDA_INFO"
	.sectionflags	@""
	.align	4


	//----- nvinfo : EIATTR_CUDA_API_VERSION
	.align		4
        /*0000*/ 	.byte	0x04, 0x37
        /*0002*/ 	.short	(.L_8 - .L_7)
.L_7:
        /*0004*/ 	.word	0x00000082


	//----- nvinfo : EIATTR_KPARAM_INFO
	.align		4
.L_8:
        /*0008*/ 	.byte	0x04, 0x17
        /*000a*/ 	.short	(.L_10 - .L_9)
.L_9:
        /*000c*/ 	.word	0x00000000
        /*0010*/ 	.short	0x0007
        /*0012*/ 	.short	0x0028
        /*0014*/ 	.byte	0x00, 0xf0, 0x11, 0x00


	//----- nvinfo : EIATTR_KPARAM_INFO
	.align		4
.L_10:
        /*0018*/ 	.byte	0x04, 0x17
        /*001a*/ 	.short	(.L_12 - .L_11)
.L_11:
        /*001c*/ 	.word	0x00000000
        /*0020*/ 	.short	0x0006
        /*0022*/ 	.short	0x0020
        /*0024*/ 	.byte	0x00, 0xf5, 0x21, 0x00


	//----- nvinfo : EIATTR_KPARAM_INFO
	.align		4
.L_12:
        /*0028*/ 	.byte	0x04, 0x17
        /*002a*/ 	.short	(.L_14 - .L_13)
.L_13:
        /*002c*/ 	.word	0x00000000
        /*0030*/ 	.short	0x0005
        /*0032*/ 	.short	0x0018
        /*0034*/ 	.byte	0x00, 0xf0, 0x11, 0x00


	//----- nvinfo : EIATTR_KPARAM_INFO
	.align		4
.L_14:
        /*0038*/ 	.byte	0x04, 0x17
        /*003a*/ 	.short	(.L_16 - .L_15)
.L_15:
        /*003c*/ 	.word	0x00000000
        /*0040*/ 	.short	0x0004
        /*0042*/ 	.short	0x0014
        /*0044*/ 	.byte	0x00, 0xf0, 0x11, 0x00


	//----- nvinfo : EIATTR_KPARAM_INFO
	.align		4
.L_16:
        /*0048*/ 	.byte	0x04, 0x17
        /*004a*/ 	.short	(.L_18 - .L_17)
.L_17:
        /*004c*/ 	.word	0x00000000
        /*0050*/ 	.short	0x0003
        /*0052*/ 	.short	0x0010
        /*0054*/ 	.byte	0x00, 0xf0, 0x11, 0x00


	//----- nvinfo : EIATTR_KPARAM_INFO
	.align		4
.L_18:
        /*0058*/ 	.byte	0x04, 0x17
        /*005a*/ 	.short	(.L_20 - .L_19)
.L_19:
        /*005c*/ 	.word	0x00000000
        /*0060*/ 	.short	0x0002
        /*0062*/ 	.short	0x000c
        /*0064*/ 	.byte	0x00, 0xf0, 0x11, 0x00


	//----- nvinfo : EIATTR_KPARAM_INFO
	.align		4
.L_20:
        /*0068*/ 	.byte	0x04, 0x17
        /*006a*/ 	.short	(.L_22 - .L_21)
.L_21:
        /*006c*/ 	.word	0x00000000
        /*0070*/ 	.short	0x0001
        /*0072*/ 	.short	0x0008
        /*0074*/ 	.byte	0x00, 0xf0, 0x11, 0x00


	//----- nvinfo : EIATTR_KPARAM_INFO
	.align		4
.L_22:
        /*0078*/ 	.byte	0x04, 0x17
        /*007a*/ 	.short	(.L_24 - .L_23)
.L_23:
        /*007c*/ 	.word	0x00000000
        /*0080*/ 	.short	0x0000
        /*0082*/ 	.short	0x0000
        /*0084*/ 	.byte	0x00, 0xf5, 0x21, 0x00


	//----- nvinfo : EIATTR_SPARSE_MMA_MASK
	.align		4
.L_24:
        /*0088*/ 	.byte	0x03, 0x50
        /*008a*/ 	.short	0x0000


	//----- nvinfo : EIATTR_MAXREG_COUNT
	.align		4
        /*008c*/ 	.byte	0x03, 0x1b
        /*008e*/ 	.short	0x00ff


	//----- nvinfo : EIATTR_MERCURY_ISA_VERSION
	.align		4
        /*0090*/ 	.byte	0x03, 0x5f
        /*0092*/ 	.short	0x0101


	//----- nvinfo : EIATTR_VRC_CTA_INIT_COUNT
	.align		4
        /*0094*/ 	.byte	0x02, 0x4a
	.zero		1
	.zero		1


	//----- nvinfo : EIATTR_EXIT_INSTR_OFFSETS
	.align		4
        /*0098*/ 	.byte	0x04, 0x1c
        /*009a*/ 	.short	(.L_26 - .L_25)


	//   ....[0]....
.L_25:
        /*009c*/ 	.word	0x000000c0


	//   ....[1]....
        /*00a0*/ 	.word	0x00001fc0


	//----- nvinfo : EIATTR_CRS_STACK_SIZE
	.align		4
.L_26:
        /*00a4*/ 	.byte	0x04, 0x1e
        /*00a6*/ 	.short	(.L_28 - .L_27)
.L_27:
        /*00a8*/ 	.word	0x00000000


	//----- nvinfo : EIATTR_CBANK_PARAM_SIZE
	.align		4
.L_28:
        /*00ac*/ 	.byte	0x03, 0x19
        /*00ae*/ 	.short	0x002c


	//----- nvinfo : EIATTR_PARAM_CBANK
	.align		4
        /*00b0*/ 	.byte	0x04, 0x0a
        /*00b2*/ 	.short	(.L_30 - .L_29)
	.align		4
.L_29:
        /*00b4*/ 	.word	index@(.nv.constant0.wallpaperShader)
        /*00b8*/ 	.short	0x0380
        /*00ba*/ 	.short	0x002c


	//----- nvinfo : EIATTR_SW_WAR
	.align		4
.L_30:
        /*00bc*/ 	.byte	0x04, 0x36
        /*00be*/ 	.short	(.L_32 - .L_31)
.L_31:
        /*00c0*/ 	.word	0x00000008
.L_32:


//--------------------- .nv.callgraph             --------------------------
	.section	.nv.callgraph,"",@"SHT_CUDA_CALLGRAPH"
	.align	4
	.sectionentsize	8
	.align		4
        /*0000*/ 	.word	0x00000000
	.align		4
        /*0004*/ 	.word	0xffffffff
	.align		4
        /*0008*/ 	.word	0x00000000
	.align		4
        /*000c*/ 	.word	0xfffffffe
	.align		4
        /*0010*/ 	.word	0x00000000
	.align		4
        /*0014*/ 	.word	0xfffffffd
	.align		4
        /*0018*/ 	.word	0x00000000
	.align		4
        /*001c*/ 	.word	0xfffffffc


//--------------------- .nv.constant4             --------------------------
	.section	.nv.constant4,"a",@progbits
	.align	8
	.align		8
.nv.constant4:
        /*0000*/ 	.dword	__cudart_i2opi_f


//--------------------- .text.wallpaperShader     --------------------------
	.section	.text.wallpaperShader,"ax",@progbits
	.align	128
        .global         wallpaperShader
        .type           wallpaperShader,@function
        .size           wallpaperShader,(.L_x_24 - wallpaperShader)
        .other          wallpaperShader,@"STO_CUDA_ENTRY STV_DEFAULT"
wallpaperShader:
.text.wallpaperShader:
[----:B------:R-:W-:Y:S01]  /*0000*/  LDC R1, c[0x0][0x37c] ;  /* 0x0000df00ff017b82 */ /* 0x000fe20000000800 */
[----:B------:R-:W0:Y:S07]  /*0010*/  S2R R0, SR_TID.Y ;  /* 0x0000000000007919 */ /* 0x000e2e0000002200 */
[----:B------:R-:W1:Y:S01]  /*0020*/  LDC R2, c[0x0][0x360] ;  /* 0x0000d800ff027b82 */ /* 0x000e620000000800 */
[----:B------:R-:W2:Y:S01]  /*0030*/  LDCU.64 UR6, c[0x0][0x388] ;  /* 0x00007100ff0677ac */ /* 0x000ea20008000a00 */
[----:B------:R-:W1:Y:S06]  /*0040*/  S2R R5, SR_TID.X ;  /* 0x0000000000057919 */ /* 0x000e6c0000002100 */
[----:B------:R-:W0:Y:S08]  /*0050*/  S2UR UR5, SR_CTAID.Y ;  /* 0x00000000000579c3 */ /* 0x000e300000002600 */
[----:B------:R-:W0:Y:S08]  /*0060*/  LDC R3, c[0x0][0x364] ;  /* 0x0000d900ff037b82 */ /* 0x000e300000000800 */
[----:B------:R-:W1:Y:S01]  /*0070*/  S2UR UR4, SR_CTAID.X ;  /* 0x00000000000479c3 */ /* 0x000e620000002500 */
[----:B0-----:R-:W-:-:S05]  /*0080*/  IMAD R3, R3, UR5, R0 ;  /* 0x0000000503037c24 */ /* 0x001fca000f8e0200 */
[----:B--2---:R-:W-:Y:S01]  /*0090*/  ISETP.GE.AND P0, PT, R3, UR7, PT ;  /* 0x0000000703007c0c */ /* 0x004fe2000bf06270 */
[----:B-1----:R-:W-:-:S05]  /*00a0*/  IMAD R2, R2, UR4, R5 ;  /* 0x0000000402027c24 */ /* 0x002fca000f8e0205 */
[----:B------:R-:W-:-:S13]  /*00b0*/  ISETP.GE.OR P0, PT, R2, UR6, P0 ;  /* 0x0000000602007c0c */ /* 0x000fda0008706670 */
[----:B------:R-:W-:Y:S05]  /*00c0*/  @P0 EXIT ;  /* 0x000000000000094d */ /* 0x000fea0003800000 */
[----:B------:R-:W0:Y:S01]  /*00d0*/  LDC.64 R4, c[0x0][0x390] ;  /* 0x0000e400ff047b82 */ /* 0x000e220000000a00 */
[----:B------:R-:W1:Y:S01]  /*00e0*/  LDCU.64 UR12, c[0x0][0x358] ;  /* 0x00006b00ff0c77ac */ /* 0x000e620008000a00 */
[----:B0-----:R-:W-:-:S04]  /*00f0*/  FADD R5, R4, R5 ;  /* 0x0000000504057221 */ /* 0x001fc80000000000 */
[C---:B------:R-:W-:Y:S01]  /*0100*/  FMUL R0, R5.reuse, 0.63661974668502807617 ;  /* 0x3f22f98305007820 */ /* 0x040fe20000400000 */
[----:B------:R-:W-:-:S05]  /*0110*/  FSETP.GE.AND P0, PT, |R5|, 105615, PT ;  /* 0x47ce47800500780b */ /* 0x000fca0003f06200 */
[----:B------:R-:W0:Y:S02]  /*0120*/  F2I.NTZ R0, R0 ;  /* 0x0000000000007305 */ /* 0x000e240000203100 */
[----:B0-----:R-:W-:-:S05]  /*0130*/  I2FP.F32.S32 R6, R0 ;  /* 0x0000000000067245 */ /* 0x001fca0000201400 */
[----:B------:R-:W-:-:S04]  /*0140*/  FFMA R7, R6, -1.5707962512969970703, R5 ;  /* 0xbfc90fda06077823 */ /* 0x000fc80000000005 */
[----:B------:R-:W-:-:S04]  /*0150*/  FFMA R7, R6, -7.5497894158615963534e-08, R7 ;  /* 0xb3a2216806077823 */ /* 0x000fc80000000007 */
[----:B------:R-:W-:Y:S01]  /*0160*/  FFMA R10, R6, -5.3903029534742383927e-15, R7 ;  /* 0xa7c234c5060a7823 */ /* 0x000fe20000000007 */
[----:B-1----:R-:W-:Y:S06]  /*0170*/  @!P0 BRA `(.L_x_0) ;  /* 0x0000000400748947 */ /* 0x002fec0003800000 */
[----:B------:R-:W-:-:S13]  /*0180*/  FSETP.NEU.AND P0, PT, |R5|, +INF , PT ;  /* 0x7f8000000500780b */ /* 0x000fda0003f0d200 */
[----:B------:R-:W-:Y:S01]  /*0190*/  @!P0 FMUL R10, RZ, R5 ;  /* 0x00000005ff0a8220 */ /* 0x000fe20000400000 */
[----:B------:R-:W-:Y:S01]  /*01a0*/  @!P0 IMAD.MOV.U32 R0, RZ, RZ, RZ ;  /* 0x000000ffff008224 */ /* 0x000fe200078e00ff */
[----:B------:R-:W-:Y:S06]  /*01b0*/  @!P0 BRA `(.L_x_0) ;  /* 0x0000000400648947 */ /* 0x000fec0003800000 */
[----:B------:R-:W-:Y:S01]  /*01c0*/  IMAD.SHL.U32 R6, R5, 0x100, RZ ;  /* 0x0000010005067824 */ /* 0x000fe200078e00ff */
[----:B------:R-:W-:Y:S01]  /*01d0*/  CS2R R12, SRZ ;  /* 0x00000000000c7805 */ /* 0x000fe2000001ff00 */
[----:B------:R-:W-:Y:S01]  /*01e0*/  IMAD.MOV.U32 R0, RZ, RZ, RZ ;  /* 0x000000ffff007224 */ /* 0x000fe200078e00ff */
[----:B------:R-:W0:Y:S02]  /*01f0*/  LDCU.64 UR6, c[0x4][URZ] ;  /* 0x01000000ff0677ac */ /* 0x000e240008000a00 */
[----:B------:R-:W-:Y:S01]  /*0200*/  LOP3.LUT R7, R6, 0x80000000, RZ, 0xfc, !PT ;  /* 0x8000000006077812 */ /* 0x000fe200078efcff */
[----:B------:R-:W-:-:S06]  /*0210*/  UMOV UR4, URZ ;  /* 0x000000ff00047c82 */ /* 0x000fcc0008000000 */
.L_x_1:
[----:B0-----:R-:W-:Y:S02]  /*0220*/  IMAD.U32 R10, RZ, RZ, UR6 ;  /* 0x00000006ff0a7e24 */ /* 0x001fe4000f8e00ff */
[----:B------:R-:W-:-:S05]  /*0230*/  IMAD.U32 R11, RZ, RZ, UR7 ;  /* 0x00000007ff0b7e24 */ /* 0x000fca000f8e00ff */
[----:B------:R-:W2:Y:S01]  /*0240*/  LDG.E.CONSTANT R8, desc[UR12][R10.64] ;  /* 0x0000000c0a087981 */ /* 0x000ea2000c1e9900 */
[----:B------:R-:W-:Y:S01]  /*0250*/  UIADD3 UR4, UPT, UPT, UR4, 0x1, URZ ;  /* 0x0000000104047890 */ /* 0x000fe2000fffe0ff */
[C---:B------:R-:W-:Y:S01]  /*0260*/  ISETP.EQ.AND P0, PT, R12.reuse, RZ, PT ;  /* 0x000000ff0c00720c */ /* 0x040fe20003f02270 */
[----:B------:R-:W-:Y:S01]  /*0270*/  UIADD3 UR6, UP1, UPT, UR6, 0x4, URZ ;  /* 0x0000000406067890 */ /* 0x000fe2000ff3e0ff */
[C---:B------:R-:W-:Y:S01]  /*0280*/  ISETP.EQ.AND P1, PT, R12.reuse, 0x4, PT ;  /* 0x000000040c00780c */ /* 0x040fe20003f22270 */
[----:B------:R-:W-:Y:S01]  /*0290*/  UISETP.NE.AND UP0, UPT, UR4, 0x6, UPT ;  /* 0x000000060400788c */ /* 0x000fe2000bf05270 */
[C---:B------:R-:W-:Y:S01]  /*02a0*/  ISETP.EQ.AND P2, PT, R12.reuse, 0x8, PT ;  /* 0x000000080c00780c */ /* 0x040fe20003f42270 */
[----:B------:R-:W-:Y:S01]  /*02b0*/  UIADD3.X UR7, UPT, UPT, URZ, UR7, URZ, UP1, !UPT ;  /* 0x00000007ff077290 */ /* 0x000fe20008ffe4ff */
[C---:B------:R-:W-:Y:S02]  /*02c0*/  ISETP.EQ.AND P3, PT, R12.reuse, 0xc, PT ;  /* 0x0000000c0c00780c */ /* 0x040fe40003f62270 */
[----:B------:R-:W-:-:S02]  /*02d0*/  ISETP.EQ.AND P4, PT, R12, 0x10, PT ;  /* 0x000000100c00780c */ /* 0x000fc40003f82270 */
[C---:B------:R-:W-:Y:S01]  /*02e0*/  ISETP.EQ.AND P5, PT, R12.reuse, 0x14, PT ;  /* 0x000000140c00780c */ /* 0x040fe20003fa2270 */
[----:B------:R-:W-:Y:S02]  /*02f0*/  VIADD R12, R12, 0x4 ;  /* 0x000000040c0c7836 */ /* 0x000fe40000000000 */
[----:B--2---:R-:W-:-:S03]  /*0300*/  IMAD.WIDE.U32 R8, R8, R7, RZ ;  /* 0x0000000708087225 */ /* 0x004fc600078e00ff */
[----:B------:R-:W-:-:S07]  /*0310*/  IADD3 R8, P6, PT, R8, R0, RZ ;  /* 0x0000000008087210 */ /* 0x000fce0007fde0ff */
[----:B------:R-:W-:Y:S01]  /*0320*/  @P5 MOV R18, R8 ;  /* 0x0000000800125202 */ /* 0x000fe20000000f00 */
[----:B------:R-:W-:Y:S02]  /*0330*/  IMAD.X R0, R9, 0x1, R13, P6 ;  /* 0x0000000109007824 */ /* 0x000fe400030e060d */
[--C-:B------:R-:W-:Y:S02]  /*0340*/  @P0 IMAD.MOV.U32 R6, RZ, RZ, R8.reuse ;  /* 0x000000ffff060224 */ /* 0x100fe400078e0008 */
[--C-:B------:R-:W-:Y:S02]  /*0350*/  @P1 IMAD.MOV.U32 R14, RZ, RZ, R8.reuse ;  /* 0x000000ffff0e1224 */ /* 0x100fe400078e0008 */
[--C-:B------:R-:W-:Y:S02]  /*0360*/  @P2 IMAD.MOV.U32 R15, RZ, RZ, R8.reuse ;  /* 0x000000ffff0f2224 */ /* 0x100fe400078e0008 */
[--C-:B------:R-:W-:Y:S02]  /*0370*/  @P3 IMAD.MOV.U32 R16, RZ, RZ, R8.reuse ;  /* 0x000000ffff103224 */ /* 0x100fe400078e0008 */
[----:B------:R-:W-:Y:S01]  /*0380*/  @P4 IMAD.MOV.U32 R17, RZ, RZ, R8 ;  /* 0x000000ffff114224 */ /* 0x000fe200078e0008 */
[----:B------:R-:W-:Y:S06]  /*0390*/  BRA.U UP0, `(.L_x_1) ;  /* 0xfffffffd00a07547 */ /* 0x000fec000b83ffff */
[----:B------:R-:W-:-:S04]  /*03a0*/  SHF.R.U32.HI R7, RZ, 0x17, R5 ;  /* 0x00000017ff077819 */ /* 0x000fc80000011605 */
[C---:B------:R-:W-:Y:S02]  /*03b0*/  LOP3.LUT R8, R7.reuse, 0xe0, RZ, 0xc0, !PT ;  /* 0x000000e007087812 */ /* 0x040fe400078ec0ff */
[----:B------:R-:W-:-:S03]  /*03c0*/  LOP3.LUT P6, RZ, R7, 0x1f, RZ, 0xc0, !PT ;  /* 0x0000001f07ff7812 */ /* 0x000fc600078cc0ff */
[----:B------:R-:W-:-:S05]  /*03d0*/  VIADD R8, R8, 0xffffff80 ;  /* 0xffffff8008087836 */ /* 0x000fca0000000000 */
[----:B------:R-:W-:-:S05]  /*03e0*/  SHF.R.U32.HI R8, RZ, 0x5, R8 ;  /* 0x00000005ff087819 */ /* 0x000fca0000011608 */
[----:B------:R-:W-:-:S05]  /*03f0*/  IMAD.U32 R10, R8, -0x4, RZ ;  /* 0xfffffffc080a7824 */ /* 0x000fca00078e00ff */
[C---:B------:R-:W-:Y:S02]  /*0400*/  ISETP.EQ.AND P3, PT, R10.reuse, -0x18, PT ;  /* 0xffffffe80a00780c */ /* 0x040fe40003f62270 */
[C---:B------:R-:W-:Y:S02]  /*0410*/  ISETP.EQ.AND P4, PT, R10.reuse, -0x14, PT ;  /* 0xffffffec0a00780c */ /* 0x040fe40003f82270 */
[C---:B------:R-:W-:Y:S02]  /*0420*/  ISETP.EQ.AND P2, PT, R10.reuse, -0x10, PT ;  /* 0xfffffff00a00780c */ /* 0x040fe40003f42270 */
[C---:B------:R-:W-:Y:S02]  /*0430*/  ISETP.EQ.AND P1, PT, R10.reuse, -0xc, PT ;  /* 0xfffffff40a00780c */ /* 0x040fe40003f22270 */
[C---:B------:R-:W-:Y:S02]  /*0440*/  ISETP.EQ.AND P0, PT, R10.reuse, -0x8, PT ;  /* 0xfffffff80a00780c */ /* 0x040fe40003f02270 */
[----:B------:R-:W-:-:S03]  /*0450*/  ISETP.EQ.AND P5, PT, R10, RZ, PT ;  /* 0x000000ff0a00720c */ /* 0x000fc60003fa2270 */
[--C-:B------:R-:W-:Y:S01]  /*0460*/  @P3 IMAD.MOV.U32 R8, RZ, RZ, R6.reuse ;  /* 0x000000ffff083224 */ /* 0x100fe200078e0006 */
[C---:B------:R-:W-:Y:S01]  /*0470*/  ISETP.EQ.AND P3, PT, R10.reuse, -0x4, PT ;  /* 0xfffffffc0a00780c */ /* 0x040fe20003f62270 */
[----:B------:R-:W-:Y:S02]  /*0480*/  @P4 IMAD.MOV.U32 R9, RZ, RZ, R6 ;  /* 0x000000ffff094224 */ /* 0x000fe400078e0006 */
[----:B------:R-:W-:Y:S01]  /*0490*/  @P4 IMAD.MOV.U32 R8, RZ, RZ, R14 ;  /* 0x000000ffff084224 */ /* 0x000fe200078e000e */
[----:B------:R-:W-:Y:S01]  /*04a0*/  ISETP.EQ.AND P4, PT, R10, 0x4, PT ;  /* 0x000000040a00780c */ /* 0x000fe20003f82270 */
[----:B------:R-:W-:Y:S02]  /*04b0*/  @P2 IMAD.MOV.U32 R8, RZ, RZ, R15 ;  /* 0x000000ffff082224 */ /* 0x000fe400078e000f */
[----:B------:R-:W-:Y:S02]  /*04c0*/  @P1 IMAD.MOV.U32 R8, RZ, RZ, R16 ;  /* 0x000000ffff081224 */ /* 0x000fe400078e0010 */
[----:B------:R-:W-:-:S02]  /*04d0*/  @P0 IMAD.MOV.U32 R8, RZ, RZ, R17 ;  /* 0x000000ffff080224 */ /* 0x000fc400078e0011 */
[----:B------:R-:W-:Y:S02]  /*04e0*/  @P2 IMAD.MOV.U32 R9, RZ, RZ, R14 ;  /* 0x000000ffff092224 */ /* 0x000fe400078e000e */
[----:B------:R-:W-:Y:S02]  /*04f0*/  @P3 IMAD.MOV.U32 R8, RZ, RZ, R18 ;  /* 0x000000ffff083224 */ /* 0x000fe400078e0012 */
[----:B------:R-:W-:Y:S01]  /*0500*/  @P1 IMAD.MOV.U32 R9, RZ, RZ, R15 ;  /* 0x000000ffff091224 */ /* 0x000fe200078e000f */
[----:B------:R-:W-:Y:S01]  /*0510*/  @P0 MOV R9, R16 ;  /* 0x0000001000090202 */ /* 0x000fe20000000f00 */
[----:B------:R-:W-:Y:S02]  /*0520*/  @P5 IMAD.MOV.U32 R8, RZ, RZ, R0 ;  /* 0x000000ffff085224 */ /* 0x000fe400078e0000 */
[----:B------:R-:W-:Y:S02]  /*0530*/  @P3 IMAD.MOV.U32 R9, RZ, RZ, R17 ;  /* 0x000000ffff093224 */ /* 0x000fe400078e0011 */
[----:B------:R-:W-:-:S02]  /*0540*/  @P5 IMAD.MOV.U32 R9, RZ, RZ, R18 ;  /* 0x000000ffff095224 */ /* 0x000fc400078e0012 */
[----:B------:R-:W-:Y:S02]  /*0550*/  @P4 IMAD.MOV.U32 R9, RZ, RZ, R0 ;  /* 0x000000ffff094224 */ /* 0x000fe400078e0000 */
[----:B------:R-:W-:Y:S01]  /*0560*/  IMAD.MOV.U32 R12, RZ, RZ, R8 ;  /* 0x000000ffff0c7224 */ /* 0x000fe200078e0008 */
[----:B------:R-:W-:Y:S06]  /*0570*/  @!P6 BRA `(.L_x_2) ;  /* 0x00000000002ce947 */ /* 0x000fec0003800000 */
[----:B------:R-:W-:Y:S01]  /*0580*/  @P2 IMAD.MOV.U32 R8, RZ, RZ, R6 ;  /* 0x000000ffff082224 */ /* 0x000fe200078e0006 */
[----:B------:R-:W-:Y:S01]  /*0590*/  LOP3.LUT R7, R7, 0x1f, RZ, 0xc0, !PT ;  /* 0x0000001f07077812 */ /* 0x000fe200078ec0ff */
[----:B------:R-:W-:Y:S02]  /*05a0*/  @P1 IMAD.MOV.U32 R8, RZ, RZ, R14 ;  /* 0x000000ffff081224 */ /* 0x000fe400078e000e */
[----:B------:R-:W-:Y:S01]  /*05b0*/  @P0 IMAD.MOV.U32 R8, RZ, RZ, R15 ;  /* 0x000000ffff080224 */ /* 0x000fe200078e000f */
[----:B------:R-:W-:Y:S02]  /*05c0*/  ISETP.EQ.AND P0, PT, R10, 0x8, PT ;  /* 0x000000080a00780c */ /* 0x000fe40003f02270 */
[----:B------:R-:W-:Y:S01]  /*05d0*/  @P3 MOV R8, R16 ;  /* 0x0000001000083202 */ /* 0x000fe20000000f00 */
[----:B------:R-:W-:Y:S01]  /*05e0*/  @P5 IMAD.MOV.U32 R8, RZ, RZ, R17 ;  /* 0x000000ffff085224 */ /* 0x000fe200078e0011 */
[----:B------:R-:W-:Y:S01]  /*05f0*/  SHF.L.W.U32.HI R12, R9, R7, R12 ;  /* 0x00000007090c7219 */ /* 0x000fe20000010e0c */
[----:B------:R-:W-:-:S08]  /*0600*/  @P4 IMAD.MOV.U32 R8, RZ, RZ, R18 ;  /* 0x000000ffff084224 */ /* 0x000fd000078e0012 */
[----:B------:R-:W-:-:S05]  /*0610*/  @P0 IMAD.MOV.U32 R8, RZ, RZ, R0 ;  /* 0x000000ffff080224 */ /* 0x000fca00078e0000 */
[----:B------:R-:W-:-:S07]  /*0620*/  SHF.L.W.U32.HI R9, R8, R7, R9 ;  /* 0x0000000708097219 */ /* 0x000fce0000010e09 */
.L_x_2:
[C---:B------:R-:W-:Y:S01]  /*0630*/  SHF.L.W.U32.HI R7, R9.reuse, 0x2, R12 ;  /* 0x0000000209077819 */ /* 0x040fe20000010e0c */
[----:B------:R-:W-:Y:S01]  /*0640*/  IMAD.SHL.U32 R9, R9, 0x4, RZ ;  /* 0x0000000409097824 */ /* 0x000fe200078e00ff */
[----:B------:R-:W-:Y:S01]  /*0650*/  UMOV UR4, 0x54442d19 ;  /* 0x54442d1900047882 */ /* 0x000fe20000000000 */
[----:B------:R-:W-:Y:S01]  /*0660*/  UMOV UR5, 0x3bf921fb ;  /* 0x3bf921fb00057882 */ /* 0x000fe20000000000 */
[----:B------:R-:W-:Y:S02]  /*0670*/  SHF.R.S32.HI R0, RZ, 0x1f, R7 ;  /* 0x0000001fff007819 */ /* 0x000fe40000011407 */
[----:B------:R-:W-:Y:S02]  /*0680*/  ISETP.GE.AND P0, PT, R5, RZ, PT ;  /* 0x000000ff0500720c */ /* 0x000fe40003f06270 */
[C---:B------:R-:W-:Y:S02]  /*0690*/  LOP3.LUT R10, R0.reuse, R9, RZ, 0x3c, !PT ;  /* 0x00000009000a7212 */ /* 0x040fe400078e3cff */
[----:B------:R-:W-:-:S02]  /*06a0*/  LOP3.LUT R11, R0, R7, RZ, 0x3c, !PT ;  /* 0x00000007000b7212 */ /* 0x000fc400078e3cff */
[----:B------:R-:W-:Y:S02]  /*06b0*/  SHF.R.U32.HI R0, RZ, 0x1e, R12 ;  /* 0x0000001eff007819 */ /* 0x000fe4000001160c */
[----:B------:R-:W0:Y:S01]  /*06c0*/  I2F.F64.S64 R8, R10 ;  /* 0x0000000a00087312 */ /* 0x000e220000301c00 */
[C---:B------:R-:W-:Y:S02]  /*06d0*/  LOP3.LUT R12, R7.reuse, R5, RZ, 0x3c, !PT ;  /* 0x00000005070c7212 */ /* 0x040fe400078e3cff */
[----:B------:R-:W-:Y:S02]  /*06e0*/  LEA.HI R0, R7, R0, RZ, 0x1 ;  /* 0x0000000007007211 */ /* 0x000fe400078f08ff */
[----:B------:R-:W-:-:S03]  /*06f0*/  ISETP.GE.AND P1, PT, R12, RZ, PT ;  /* 0x000000ff0c00720c */ /* 0x000fc60003f26270 */
[----:B------:R-:W-:-:S04]  /*0700*/  IMAD.MOV R7, RZ, RZ, -R0 ;  /* 0x000000ffff077224 */ /* 0x000fc800078e0a00 */
[----:B------:R-:W-:Y:S01]  /*0710*/  @!P0 IMAD.MOV.U32 R0, RZ, RZ, R7 ;  /* 0x000000ffff008224 */ /* 0x000fe200078e0007 */
[----:B0-----:R-:W-:-:S10]  /*0720*/  DMUL R8, R8, UR4 ;  /* 0x0000000408087c28 */ /* 0x001fd40008000000 */
[----:B------:R-:W0:Y:S02]  /*0730*/  F2F.F32.F64 R8, R8 ;  /* 0x0000000800087310 */ /* 0x000e240000301000 */
[----:B0-----:R-:W-:-:S07]  /*0740*/  FSEL R10, -R8, R8, !P1 ;  /* 0x00000008080a7208 */ /* 0x001fce0004800100 */
.L_x_0:
[----:B------:R-:W0:Y:S01]  /*0750*/  LDCU UR5, c[0x0][0x398] ;  /* 0x00007300ff0577ac */ /* 0x000e220008000800 */
[C---:B------:R-:W-:Y:S01]  /*0760*/  LOP3.LUT R8, R0.reuse, 0x1, RZ, 0xc0, !PT ;  /* 0x0000000100087812 */ /* 0x040fe200078ec0ff */
[----:B------:R-:W-:Y:S01]  /*0770*/  IMAD.MOV.U32 R7, RZ, RZ, 0x37cbac00 ;  /* 0x37cbac00ff077424 */ /* 0x000fe200078e00ff */
[----:B------:R-:W-:Y:S02]  /*0780*/  LOP3.LUT P1, RZ, R0, 0x2, RZ, 0xc0, !PT ;  /* 0x0000000200ff7812 */ /* 0x000fe4000782c0ff */
[----:B------:R-:W-:Y:S01]  /*0790*/  ISETP.NE.U32.AND P0, PT, R8, 0x1, PT ;  /* 0x000000010800780c */ /* 0x000fe20003f05070 */
[----:B------:R-:W-:-:S03]  /*07a0*/  IMAD.MOV.U32 R8, RZ, RZ, 0x3d2aaabb ;  /* 0x3d2aaabbff087424 */ /* 0x000fc600078e00ff */
[----:B------:R-:W-:Y:S02]  /*07b0*/  FSEL R0, R10, 1, P0 ;  /* 0x3f8000000a007808 */ /* 0x000fe40000000000 */
[----:B------:R-:W-:Y:S01]  /*07c0*/  FSEL R13, R8, 0.0083327032625675201416, !P0 ;  /* 0x3c0885e4080d7808 */ /* 0x000fe20004000000 */
[----:B0-----:R-:W-:Y:S01]  /*07d0*/  FADD R19, R4, UR5 ;  /* 0x0000000504137e21 */ /* 0x001fe20008000000 */
[----:B------:R-:W-:-:S03]  /*07e0*/  FMUL R4, R10, R10 ;  /* 0x0000000a0a047220 */ /* 0x000fc60000400000 */
[----:B------:R-:W-:Y:S01]  /*07f0*/  FMUL R20, R19, 0.63661974668502807617 ;  /* 0x3f22f98313147820 */ /* 0x000fe20000400000 */
[----:B------:R-:W-:-:S05]  /*0800*/  FFMA R9, R4, R7, -0.0013887860113754868507 ;  /* 0xbab607ed04097423 */ /* 0x000fca0000000007 */
[----:B------:R-:W0:Y:S01]  /*0810*/  F2I.NTZ R20, R20 ;  /* 0x0000001400147305 */ /* 0x000e220000203100 */
[----:B------:R-:W-:Y:S01]  /*0820*/  FSEL R11, R9, -0.00019574658654164522886, !P0 ;  /* 0xb94d4153090b7808 */ /* 0x000fe20004000000 */
[----:B------:R-:W-:-:S04]  /*0830*/  IMAD.MOV.U32 R9, RZ, RZ, 0x3effffff ;  /* 0x3effffffff097424 */ /* 0x000fc800078e00ff */
[----:B------:R-:W-:Y:S01]  /*0840*/  FFMA R11, R4, R11, R13 ;  /* 0x0000000b040b7223 */ /* 0x000fe2000000000d */
[----:B------:R-:W-:Y:S02]  /*0850*/  FSEL R13, -R9, -0.16666662693023681641, !P0 ;  /* 0xbe2aaaa8090d7808 */ /* 0x000fe40004000100 */
[----:B------:R-:W-:-:S03]  /*0860*/  FSETP.GE.AND P0, PT, |R19|, 105615, PT ;  /* 0x47ce47801300780b */ /* 0x000fc60003f06200 */
[C---:B------:R-:W-:Y:S01]  /*0870*/  FFMA R13, R4.reuse, R11, R13 ;  /* 0x0000000b040d7223 */ /* 0x040fe2000000000d */
[----:B------:R-:W-:Y:S01]  /*0880*/  FFMA R11, R4, R0, RZ ;  /* 0x00000000040b7223 */ /* 0x000fe200000000ff */
[----:B0-----:R-:W-:-:S03]  /*0890*/  I2FP.F32.S32 R10, R20 ;  /* 0x00000014000a7245 */ /* 0x001fc60000201400 */
[----:B------:R-:W-:Y:S02]  /*08a0*/  FFMA R4, R11, R13, R0 ;  /* 0x0000000d0b047223 */ /* 0x000fe40000000000 */
[C---:B------:R-:W-:Y:S02]  /*08b0*/  FFMA R21, R10.reuse, -1.5707962512969970703, R19 ;  /* 0xbfc90fda0a157823 */ /* 0x040fe40000000013 */
[----:B------:R-:W-:Y:S02]  /*08c0*/  @P1 FADD R4, RZ, -R4 ;  /* 0x80000004ff041221 */ /* 0x000fe40000000000 */
[----:B------:R-:W-:-:S04]  /*08d0*/  FFMA R21, R10, -7.5497894158615963534e-08, R21 ;  /* 0xb3a221680a157823 */ /* 0x000fc80000000015 */
[----:B------:R-:W-:Y:S01]  /*08e0*/  FFMA R0, R10, -5.3903029534742383927e-15, R21 ;  /* 0xa7c234c50a007823 */ /* 0x000fe20000000015 */
[----:B------:R-:W-:Y:S06]  /*08f0*/  @!P0 BRA `(.L_x_3) ;  /* 0x0000000400748947 */ /* 0x000fec0003800000 */
[----:B------:R-:W-:-:S13]  /*0900*/  FSETP.NEU.AND P0, PT, |R19|, +INF , PT ;  /* 0x7f8000001300780b */ /* 0x000fda0003f0d200 */
[----:B------:R-:W-:Y:S01]  /*0910*/  @!P0 FMUL R0, RZ, R19 ;  /* 0x00000013ff008220 */ /* 0x000fe20000400000 */
[----:B------:R-:W-:Y:S01]  /*0920*/  @!P0 IMAD.MOV.U32 R20, RZ, RZ, RZ ;  /* 0x000000ffff148224 */ /* 0x000fe200078e00ff */
[----:B------:R-:W-:Y:S06]  /*0930*/  @!P0 BRA `(.L_x_3) ;  /* 0x0000000400648947 */ /* 0x000fec0003800000 */
[----:B------:R-:W-:Y:S02]  /*0940*/  SHF.L.U32 R0, R19, 0x8, RZ ;  /* 0x0000000813007819 */ /* 0x000fe400000006ff */
[----:B------:R-:W-:Y:S01]  /*0950*/  CS2R R20, SRZ ;  /* 0x0000000000147805 */ /* 0x000fe2000001ff00 */
[----:B------:R-:W-:Y:S01]  /*0960*/  IMAD.MOV.U32 R23, RZ, RZ, RZ ;  /* 0x000000ffff177224 */ /* 0x000fe200078e00ff */
[----:B------:R-:W0:Y:S01]  /*0970*/  LDCU.64 UR6, c[0x4][URZ] ;  /* 0x01000000ff0677ac */ /* 0x000e220008000a00 */
[----:B------:R-:W-:Y:S01]  /*0980*/  LOP3.LUT R0, R0, 0x80000000, RZ, 0xfc, !PT ;  /* 0x8000000000007812 */ /* 0x000fe200078efcff */
[----:B------:R-:W-:-:S06]  /*0990*/  UMOV UR4, URZ ;  /* 0x000000ff00047c82 */ /* 0x000fcc0008000000 */
.L_x_4:
        /* <DEDUP_REMOVED lines=39> */
[--C-:B------:R-:W-:Y:S01]  /*0c10*/  @P4 IMAD.MOV.U32 R0, RZ, RZ, R14.reuse ;  /* 0x000000ffff004224 */ /* 0x100fe200078e000e */
[----:B------:R-:W-:Y:S01]  /*0c20*/  ISETP.EQ.AND P4, PT, R20, 0x4, PT ;  /* 0x000000041400780c */ /* 0x000fe20003f82270 */
[----:B------:R-:W-:Y:S02]  /*0c30*/  @P2 IMAD.MOV.U32 R11, RZ, RZ, R14 ;  /* 0x000000ffff0b2224 */ /* 0x000fe400078e000e */
[----:B------:R-:W-:Y:S02]  /*0c40*/  @P1 IMAD.MOV.U32 R11, RZ, RZ, R15 ;  /* 0x000000ffff0b1224 */ /* 0x000fe400078e000f */
[----:B------:R-:W-:-:S02]  /*0c50*/  @P0 IMAD.MOV.U32 R11, RZ, RZ, R16 ;  /* 0x000000ffff0b0224 */ /* 0x000fc400078e0010 */
[----:B------:R-:W-:Y:S01]  /*0c60*/  @P2 IMAD.MOV.U32 R0, RZ, RZ, R15 ;  /* 0x000000ffff002224 */ /* 0x000fe200078e000f */
[----:B------:R-:W-:Y:S01]  /*0c70*/  @P1 MOV R0, R16 ;  /* 0x0000001000001202 */ /* 0x000fe20000000f00 */
[----:B------:R-:W-:Y:S02]  /*0c80*/  @P3 IMAD.MOV.U32 R11, RZ, RZ, R17 ;  /* 0x000000ffff0b3224 */ /* 0x000fe400078e0011 */
[--C-:B------:R-:W-:Y:S02]  /*0c90*/  @P5 IMAD.MOV.U32 R11, RZ, RZ, R18.reuse ;  /* 0x000000ffff0b5224 */ /* 0x100fe400078e0012 */
[----:B------:R-:W-:Y:S02]  /*0ca0*/  @P4 IMAD.MOV.U32 R11, RZ, RZ, R21 ;  /* 0x000000ffff0b4224 */ /* 0x000fe400078e0015 */
[----:B------:R-:W-:Y:S02]  /*0cb0*/  @P0 IMAD.MOV.U32 R0, RZ, RZ, R17 ;  /* 0x000000ffff000224 */ /* 0x000fe400078e0011 */
[----:B------:R-:W-:-:S02]  /*0cc0*/  @P3 IMAD.MOV.U32 R0, RZ, RZ, R18 ;  /* 0x000000ffff003224 */ /* 0x000fc400078e0012 */
[----:B------:R-:W-:Y:S02]  /*0cd0*/  @P5 IMAD.MOV.U32 R0, RZ, RZ, R21 ;  /* 0x000000ffff005224 */ /* 0x000fe400078e0015 */
[----:B------:R-:W-:Y:S01]  /*0ce0*/  IMAD.MOV.U32 R12, RZ, RZ, R11 ;  /* 0x000000ffff0c7224 */ /* 0x000fe200078e000b */
[----:B------:R-:W-:Y:S06]  /*0cf0*/  @!P6 BRA `(.L_x_5) ;  /* 0x00000000002ce947 */ /* 0x000fec0003800000 */
[----:B------:R-:W-:Y:S01]  /*0d00*/  @P2 IMAD.MOV.U32 R13, RZ, RZ, R6 ;  /* 0x000000ffff0d2224 */ /* 0x000fe200078e0006 */
[----:B------:R-:W-:Y:S01]  /*0d10*/  @P1 MOV R13, R14 ;  /* 0x0000000e000d1202 */ /* 0x000fe20000000f00 */
[----:B------:R-:W-:Y:S01]  /*0d20*/  @P0 IMAD.MOV.U32 R13, RZ, RZ, R15 ;  /* 0x000000ffff0d0224 */ /* 0x000fe200078e000f */
[----:B------:R-:W-:Y:S01]  /*0d30*/  ISETP.EQ.AND P0, PT, R20, 0x8, PT ;  /* 0x000000081400780c */ /* 0x000fe20003f02270 */
[----:B------:R-:W-:Y:S01]  /*0d40*/  @P3 IMAD.MOV.U32 R13, RZ, RZ, R16 ;  /* 0x000000ffff0d3224 */ /* 0x000fe200078e0010 */
[----:B------:R-:W-:Y:S01]  /*0d50*/  LOP3.LUT R11, R10, 0x1f, RZ, 0xc0, !PT ;  /* 0x0000001f0a0b7812 */ /* 0x000fe200078ec0ff */
[----:B------:R-:W-:Y:S02]  /*0d60*/  @P5 IMAD.MOV.U32 R13, RZ, RZ, R17 ;  /* 0x000000ffff0d5224 */ /* 0x000fe400078e0011 */
[----:B------:R-:W-:Y:S01]  /*0d70*/  @P4 IMAD.MOV.U32 R13, RZ, RZ, R18 ;  /* 0x000000ffff0d4224 */ /* 0x000fe200078e0012 */
[----:B------:R-:W-:-:S07]  /*0d80*/  SHF.L.W.U32.HI R0, R12, R11, R0 ;  /* 0x0000000b0c007219 */ /* 0x000fce0000010e00 */
[----:B------:R-:W-:-:S05]  /*0d90*/  @P0 IMAD.MOV.U32 R13, RZ, RZ, R21 ;  /* 0x000000ffff0d0224 */ /* 0x000fca00078e0015 */
[----:B------:R-:W-:-:S07]  /*0da0*/  SHF.L.W.U32.HI R12, R13, R11, R12 ;  /* 0x0000000b0d0c7219 */ /* 0x000fce0000010e0c */
.L_x_5:
        /* <DEDUP_REMOVED lines=9> */
[C---:B------:R-:W-:Y:S02]  /*0e40*/  LOP3.LUT R19, R20.reuse, R19, RZ, 0x3c, !PT ;  /* 0x0000001314137212 */ /* 0x040fe400078e3cff */
[----:B------:R-:W0:Y:S01]  /*0e50*/  I2F.F64.S64 R10, R10 ;  /* 0x0000000a000a7312 */ /* 0x000e220000301c00 */
[----:B------:R-:W-:Y:S02]  /*0e60*/  LEA.HI R20, R20, R0, RZ, 0x1 ;  /* 0x0000000014147211 */ /* 0x000fe400078f08ff */
[----:B------:R-:W-:-:S03]  /*0e70*/  ISETP.GE.AND P1, PT, R19, RZ, PT ;  /* 0x000000ff1300720c */ /* 0x000fc60003f26270 */
[----:B------:R-:W-:-:S04]  /*0e80*/  IMAD.MOV R0, RZ, RZ, -R20 ;  /* 0x000000ffff007224 */ /* 0x000fc800078e0a14 */
[----:B------:R-:W-:Y:S01]  /*0e90*/  @!P0 IMAD.MOV.U32 R20, RZ, RZ, R0 ;  /* 0x000000ffff148224 */ /* 0x000fe200078e0000 */
[----:B0-----:R-:W-:-:S10]  /*0ea0*/  DMUL R12, R10, UR6 ;  /* 0x000000060a0c7c28 */ /* 0x001fd40008000000 */
[----:B------:R-:W0:Y:S02]  /*0eb0*/  F2F.F32.F64 R12, R12 ;  /* 0x0000000c000c7310 */ /* 0x000e240000301000 */
[----:B0-----:R-:W-:-:S07]  /*0ec0*/  FSEL R0, -R12, R12, !P1 ;  /* 0x0000000c0c007208 */ /* 0x001fce0004800100 */
.L_x_3:
[----:B------:R-:W-:Y:S01]  /*0ed0*/  FADD R19, R5, UR5 ;  /* 0x0000000505137e21 */ /* 0x000fe20008000000 */
[----:B------:R-:W-:Y:S01]  /*0ee0*/  FMUL R5, R0, R0 ;  /* 0x0000000000057220 */ /* 0x000fe20000400000 */
[----:B------:R-:W-:Y:S01]  /*0ef0*/  LOP3.LUT R12, R20, 0x1, RZ, 0xc0, !PT ;  /* 0x00000001140c7812 */ /* 0x000fe200078ec0ff */
[----:B------:R-:W-:Y:S02]  /*0f00*/  IMAD.MOV.U32 R22, RZ, RZ, 0x3c0885e4 ;  /* 0x3c0885e4ff167424 */ /* 0x000fe400078e00ff */
[----:B------:R-:W-:Y:S01]  /*0f10*/  FMUL R10, R19, 0.63661974668502807617 ;  /* 0x3f22f983130a7820 */ /* 0x000fe20000400000 */
[----:B------:R-:W-:Y:S01]  /*0f20*/  FFMA R11, R5, R7, -0.0013887860113754868507 ;  /* 0xbab607ed050b7423 */ /* 0x000fe20000000007 */
[----:B------:R-:W-:Y:S02]  /*0f30*/  ISETP.NE.U32.AND P0, PT, R12, 0x1, PT ;  /* 0x000000010c00780c */ /* 0x000fe40003f05070 */
[----:B------:R-:W-:Y:S02]  /*0f40*/  IADD3 R20, PT, PT, R20, 0x1, RZ ;  /* 0x0000000114147810 */ /* 0x000fe40007ffe0ff */
[----:B------:R-:W0:Y:S01]  /*0f50*/  F2I.NTZ R10, R10 ;  /* 0x0000000a000a7305 */ /* 0x000e220000203100 */
[----:B------:R-:W-:Y:S01]  /*0f60*/  FSEL R12, R11, -0.00019574658654164522886, P0 ;  /* 0xb94d41530b0c7808 */ /* 0x000fe20000000000 */
[----:B------:R-:W-:Y:S01]  /*0f70*/  IMAD.MOV.U32 R11, RZ, RZ, 0x3e2aaaa8 ;  /* 0x3e2aaaa8ff0b7424 */ /* 0x000fe200078e00ff */
[----:B------:R-:W-:-:S02]  /*0f80*/  FSEL R22, R22, 0.041666727513074874878, !P0 ;  /* 0x3d2aaabb16167808 */ /* 0x000fc40004000000 */
[----:B------:R-:W-:Y:S02]  /*0f90*/  LOP3.LUT P1, RZ, R20, 0x2, RZ, 0xc0, !PT ;  /* 0x0000000214ff7812 */ /* 0x000fe4000782c0ff */
[----:B------:R-:W-:Y:S01]  /*0fa0*/  FSEL R20, -R11, -0.4999999701976776123, !P0 ;  /* 0xbeffffff0b147808 */ /* 0x000fe20004000100 */
[----:B------:R-:W-:Y:S01]  /*0fb0*/  FFMA R12, R5, R12, R22 ;  /* 0x0000000c050c7223 */ /* 0x000fe20000000016 */
[----:B------:R-:W-:Y:S02]  /*0fc0*/  FSEL R0, R0, 1, !P0 ;  /* 0x3f80000000007808 */ /* 0x000fe40004000000 */
[----:B------:R-:W-:Y:S01]  /*0fd0*/  FSETP.GE.AND P0, PT, |R19|, 105615, PT ;  /* 0x47ce47801300780b */ /* 0x000fe20003f06200 */
[C---:B------:R-:W-:Y:S02]  /*0fe0*/  FFMA R12, R5.reuse, R12, R20 ;  /* 0x0000000c050c7223 */ /* 0x040fe40000000014 */
        /* <DEDUP_REMOVED lines=18> */
.L_x_7:
        /* <DEDUP_REMOVED lines=15> */
[----:B------:R-:W-:-:S04]  /*1200*/  IADD3 R12, P6, PT, R12, R21, RZ ;  /* 0x000000150c0c7210 */ /* 0x000fc80007fde0ff */
        /* <DEDUP_REMOVED lines=25> */
[--C-:B------:R-:W-:Y:S01]  /*13a0*/  @P2 IMAD.MOV.U32 R0, RZ, RZ, R15.reuse ;  /* 0x000000ffff002224 */ /* 0x100fe200078e000f */
[----:B------:R-:W-:Y:S01]  /*13b0*/  @P2 MOV R11, R14 ;  /* 0x0000000e000b2202 */ /* 0x000fe20000000f00 */
[----:B------:R-:W-:Y:S02]  /*13c0*/  @P1 IMAD.MOV.U32 R11, RZ, RZ, R15 ;  /* 0x000000ffff0b1224 */ /* 0x000fe400078e000f */
[----:B------:R-:W-:-:S02]  /*13d0*/  @P0 IMAD.MOV.U32 R11, RZ, RZ, R16 ;  /* 0x000000ffff0b0224 */ /* 0x000fc400078e0010 */
[----:B------:R-:W-:Y:S02]  /*13e0*/  @P1 IMAD.MOV.U32 R0, RZ, RZ, R16 ;  /* 0x000000ffff001224 */ /* 0x000fe400078e0010 */
[--C-:B------:R-:W-:Y:S02]  /*13f0*/  @P3 IMAD.MOV.U32 R11, RZ, RZ, R17.reuse ;  /* 0x000000ffff0b3224 */ /* 0x100fe400078e0011 */
[--C-:B------:R-:W-:Y:S02]  /*1400*/  @P5 IMAD.MOV.U32 R11, RZ, RZ, R18.reuse ;  /* 0x000000ffff0b5224 */ /* 0x100fe400078e0012 */
[----:B------:R-:W-:Y:S01]  /*1410*/  @P4 MOV R11, R21 ;  /* 0x00000015000b4202 */ /* 0x000fe20000000f00 */
[----:B------:R-:W-:Y:S02]  /*1420*/  @P0 IMAD.MOV.U32 R0, RZ, RZ, R17 ;  /* 0x000000ffff000224 */ /* 0x000fe400078e0011 */
[----:B------:R-:W-:Y:S02]  /*1430*/  @P3 IMAD.MOV.U32 R0, RZ, RZ, R18 ;  /* 0x000000ffff003224 */ /* 0x000fe400078e0012 */
[----:B------:R-:W-:-:S02]  /*1440*/  @P5 IMAD.MOV.U32 R0, RZ, RZ, R21 ;  /* 0x000000ffff005224 */ /* 0x000fc400078e0015 */
[----:B------:R-:W-:Y:S01]  /*1450*/  IMAD.MOV.U32 R12, RZ, RZ, R11 ;  /* 0x000000ffff0c7224 */ /* 0x000fe200078e000b */
[----:B------:R-:W-:Y:S06]  /*1460*/  @!P6 BRA `(.L_x_8) ;  /* 0x000000000028e947 */ /* 0x000fec0003800000 */
[----:B------:R-:W-:Y:S01]  /*1470*/  @P1 IMAD.MOV.U32 R6, RZ, RZ, R14 ;  /* 0x000000ffff061224 */ /* 0x000fe200078e000e */
[----:B------:R-:W-:Y:S01]  /*1480*/  LOP3.LUT R11, R10, 0x1f, RZ, 0xc0, !PT ;  /* 0x0000001f0a0b7812 */ /* 0x000fe200078ec0ff */
[----:B------:R-:W-:Y:S01]  /*1490*/  @P0 IMAD.MOV.U32 R6, RZ, RZ, R15 ;  /* 0x000000ffff060224 */ /* 0x000fe200078e000f */
[----:B------:R-:W-:Y:S01]  /*14a0*/  ISETP.EQ.AND P0, PT, R13, 0x8, PT ;  /* 0x000000080d00780c */ /* 0x000fe20003f02270 */
[----:B------:R-:W-:Y:S01]  /*14b0*/  @P3 IMAD.MOV.U32 R6, RZ, RZ, R16 ;  /* 0x000000ffff063224 */ /* 0x000fe200078e0010 */
[----:B------:R-:W-:Y:S01]  /*14c0*/  SHF.L.W.U32.HI R0, R12, R11, R0 ;  /* 0x0000000b0c007219 */ /* 0x000fe20000010e00 */
[----:B------:R-:W-:Y:S02]  /*14d0*/  @P5 IMAD.MOV.U32 R6, RZ, RZ, R17 ;  /* 0x000000ffff065224 */ /* 0x000fe400078e0011 */
[----:B------:R-:W-:-:S08]  /*14e0*/  @P4 IMAD.MOV.U32 R6, RZ, RZ, R18 ;  /* 0x000000ffff064224 */ /* 0x000fd000078e0012 */
[----:B------:R-:W-:-:S05]  /*14f0*/  @P0 IMAD.MOV.U32 R6, RZ, RZ, R21 ;  /* 0x000000ffff060224 */ /* 0x000fca00078e0015 */
[----:B------:R-:W-:-:S07]  /*1500*/  SHF.L.W.U32.HI R12, R6, R11, R12 ;  /* 0x0000000b060c7219 */ /* 0x000fce0000010e0c */
.L_x_8:
[C---:B------:R-:W-:Y:S01]  /*1510*/  SHF.L.W.U32.HI R6, R12.reuse, 0x2, R0 ;  /* 0x000000020c067819 */ /* 0x040fe20000010e00 */
[----:B------:R-:W-:Y:S01]  /*1520*/  IMAD.SHL.U32 R12, R12, 0x4, RZ ;  /* 0x000000040c0c7824 */ /* 0x000fe200078e00ff */
[----:B------:R-:W-:Y:S01]  /*1530*/  UMOV UR4, 0x54442d19 ;  /* 0x54442d1900047882 */ /* 0x000fe20000000000 */
[----:B------:R-:W-:Y:S01]  /*1540*/  UMOV UR5, 0x3bf921fb ;  /* 0x3bf921fb00057882 */ /* 0x000fe20000000000 */
[----:B------:R-:W-:Y:S02]  /*1550*/  SHF.R.S32.HI R11, RZ, 0x1f, R6 ;  /* 0x0000001fff0b7819 */ /* 0x000fe40000011406 */
[----:B------:R-:W-:Y:S02]  /*1560*/  SHF.R.U32.HI R0, RZ, 0x1e, R0 ;  /* 0x0000001eff007819 */ /* 0x000fe40000011600 */
[C---:B------:R-:W-:Y:S02]  /*1570*/  LOP3.LUT R14, R11.reuse, R12, RZ, 0x3c, !PT ;  /* 0x0000000c0b0e7212 */ /* 0x040fe400078e3cff */
[----:B------:R-:W-:-:S02]  /*1580*/  LOP3.LUT R15, R11, R6, RZ, 0x3c, !PT ;  /* 0x000000060b0f7212 */ /* 0x000fc400078e3cff */
[----:B------:R-:W-:Y:S02]  /*1590*/  ISETP.GE.AND P0, PT, R19, RZ, PT ;  /* 0x000000ff1300720c */ /* 0x000fe40003f06270 */
[----:B------:R-:W0:Y:S01]  /*15a0*/  I2F.F64.S64 R10, R14 ;  /* 0x0000000e000a7312 */ /* 0x000e220000301c00 */
[----:B------:R-:W-:-:S04]  /*15b0*/  LOP3.LUT R19, R6, R19, RZ, 0x3c, !PT ;  /* 0x0000001306137212 */ /* 0x000fc800078e3cff */
[----:B------:R-:W-:Y:S01]  /*15c0*/  ISETP.GE.AND P1, PT, R19, RZ, PT ;  /* 0x000000ff1300720c */ /* 0x000fe20003f26270 */
[----:B0-----:R-:W-:Y:S01]  /*15d0*/  DMUL R12, R10, UR4 ;  /* 0x000000040a0c7c28 */ /* 0x001fe20008000000 */
[----:B------:R-:W-:-:S05]  /*15e0*/  LEA.HI R10, R6, R0, RZ, 0x1 ;  /* 0x00000000060a7211 */ /* 0x000fca00078f08ff */
[----:B------:R-:W-:-:S04]  /*15f0*/  IMAD.MOV R0, RZ, RZ, -R10 ;  /* 0x000000ffff007224 */ /* 0x000fc800078e0a0a */
[----:B------:R-:W0:Y:S01]  /*1600*/  F2F.F32.F64 R12, R12 ;  /* 0x0000000c000c7310 */ /* 0x000e220000301000 */
[----:B------:R-:W-:Y:S02]  /*1610*/  @!P0 MOV R10, R0 ;  /* 0x00000000000a8202 */ /* 0x000fe40000000f00 */
[----:B0-----:R-:W-:-:S07]  /*1620*/  FSEL R0, -R12, R12, !P1 ;  /* 0x0000000c0c007208 */ /* 0x001fce0004800100 */
.L_x_6:
[----:B------:R-:W0:Y:S01]  /*1630*/  LDCU UR6, c[0x0][0x3a8] ;  /* 0x00007500ff0677ac */ /* 0x000e220008000800 */
[----:B------:R-:W-:Y:S01]  /*1640*/  FMUL R6, R0, R0 ;  /* 0x0000000000067220 */ /* 0x000fe20000400000 */
[C---:B------:R-:W-:Y:S02]  /*1650*/  LOP3.LUT R11, R10.reuse, 0x1, RZ, 0xc0, !PT ;  /* 0x000000010a0b7812 */ /* 0x040fe400078ec0ff */
[----:B------:R-:W-:Y:S01]  /*1660*/  LOP3.LUT P1, RZ, R10, 0x2, RZ, 0xc0, !PT ;  /* 0x000000020aff7812 */ /* 0x000fe2000782c0ff */
[----:B------:R-:W-:Y:S01]  /*1670*/  FFMA R7, R6, R7, -0.0013887860113754868507 ;  /* 0xbab607ed06077423 */ /* 0x000fe20000000007 */
[----:B------:R-:W-:-:S04]  /*1680*/  ISETP.NE.U32.AND P0, PT, R11, 0x1, PT ;  /* 0x000000010b00780c */ /* 0x000fc80003f05070 */
[----:B------:R-:W-:Y:S02]  /*1690*/  FSEL R11, R8, 0.0083327032625675201416, !P0 ;  /* 0x3c0885e4080b7808 */ /* 0x000fe40004000000 */
[----:B------:R-:W-:Y:S02]  /*16a0*/  FSEL R7, R7, -0.00019574658654164522886, !P0 ;  /* 0xb94d415307077808 */ /* 0x000fe40004000000 */
[----:B------:R-:W-:Y:S02]  /*16b0*/  FSEL R8, -R9, -0.16666662693023681641, !P0 ;  /* 0xbe2aaaa809087808 */ /* 0x000fe40004000100 */
[----:B------:R-:W-:Y:S01]  /*16c0*/  FSEL R0, R0, 1, P0 ;  /* 0x3f80000000007808 */ /* 0x000fe20000000000 */
[----:B------:R-:W-:Y:S01]  /*16d0*/  FFMA R7, R6, R7, R11 ;  /* 0x0000000706077223 */ /* 0x000fe2000000000b */
[----:B0-----:R-:W-:-:S03]  /*16e0*/  UISETP.GE.AND UP0, UPT, UR6, 0x1, UPT ;  /* 0x000000010600788c */ /* 0x001fc6000bf06270 */
[C---:B------:R-:W-:Y:S01]  /*16f0*/  FFMA R8, R6.reuse, R7, R8 ;  /* 0x0000000706087223 */ /* 0x040fe20000000008 */
[----:B------:R-:W-:-:S04]  /*1700*/  FFMA R7, R6, R0, RZ ;  /* 0x0000000006077223 */ /* 0x000fc800000000ff */
[----:B------:R-:W-:-:S04]  /*1710*/  FFMA R6, R7, R8, R0 ;  /* 0x0000000807067223 */ /* 0x000fc80000000000 */
[----:B------:R-:W-:Y:S01]  /*1720*/  @P1 FADD R6, RZ, -R6 ;  /* 0x80000006ff061221 */ /* 0x000fe20000000000 */
[----:B------:R-:W-:Y:S06]  /*1730*/  BRA.U !UP0, `(.L_x_9) ;  /* 0x0000000908087547 */ /* 0x000fec000b800000 */
[----:B------:R-:W-:Y:S01]  /*1740*/  UISETP.GE.U32.AND UP0, UPT, UR6, 0x4, UPT ;  /* 0x000000040600788c */ /* 0x000fe2000bf06070 */
[----:B------:R-:W-:Y:S01]  /*1750*/  I2FP.F32.S32 R0, R2 ;  /* 0x0000000200007245 */ /* 0x000fe20000201400 */
[----:B------:R-:W-:Y:S01]  /*1760*/  ULOP3.LUT UR10, UR6, 0x3, URZ, 0xc0, !UPT ;  /* 0x00000003060a7892 */ /* 0x000fe2000f8ec0ff */
[----:B------:R-:W-:Y:S01]  /*1770*/  I2FP.F32.U32 R7, R3 ;  /* 0x0000000300077245 */ /* 0x000fe20000201000 */
[----:B------:R-:W-:-:S05]  /*1780*/  UMOV UR4, URZ ;  /* 0x000000ff00047c82 */ /* 0x000fca0008000000 */
[----:B------:R-:W-:Y:S05]  /*1790*/  BRA.U !UP0, `(.L_x_10) ;  /* 0x0000000508647547 */ /* 0x000fea000b800000 */
[----:B------:R-:W0:Y:S01]  /*17a0*/  LDCU.64 UR8, c[0x0][0x3a0] ;  /* 0x00007400ff0877ac */ /* 0x000e220008000a00 */
[----:B------:R-:W-:-:S04]  /*17b0*/  ULOP3.LUT UR4, UR6, 0x7ffffffc, URZ, 0xc0, !UPT ;  /* 0x7ffffffc06047892 */ /* 0x000fc8000f8ec0ff */
[----:B------:R-:W-:Y:S02]  /*17c0*/  UIADD3 UR7, UPT, UPT, -UR4, URZ, URZ ;  /* 0x000000ff04077290 */ /* 0x000fe4000fffe1ff */
[----:B0-----:R-:W-:-:S04]  /*17d0*/  UIADD3 UR5, UP0, UPT, UR8, 0x28, URZ ;  /* 0x0000002808057890 */ /* 0x001fc8000ff1e0ff */
[----:B------:R-:W-:Y:S02]  /*17e0*/  UIADD3.X UR6, UPT, UPT, URZ, UR9, URZ, UP0, !UPT ;  /* 0x00000009ff067290 */ /* 0x000fe400087fe4ff */
[----:B------:R-:W-:-:S04]  /*17f0*/  IMAD.U32 R8, RZ, RZ, UR5 ;  /* 0x00000005ff087e24 */ /* 0x000fc8000f8e00ff */
[----:B------:R-:W-:-:S07]  /*1800*/  IMAD.U32 R9, RZ, RZ, UR6 ;  /* 0x00000006ff097e24 */ /* 0x000fce000f8e00ff */
.L_x_19:
[----:B------:R-:W2:Y:S04]  /*1810*/  LDG.E R15, desc[UR12][R8.64+-0x28] ;  /* 0xffffd80c080f7981 */ /* 0x000ea8000c1e1900 */
[----:B------:R-:W3:Y:S04]  /*1820*/  LDG.E R17, desc[UR12][R8.64+-0x14] ;  /* 0xffffec0c08117981 */ /* 0x000ee8000c1e1900 */
[----:B------:R-:W4:Y:S04]  /*1830*/  LDG.E R13, desc[UR12][R8.64] ;  /* 0x0000000c080d7981 */ /* 0x000f28000c1e1900 */
[----:B------:R-:W5:Y:S01]  /*1840*/  LDG.E R11, desc[UR12][R8.64+0x14] ;  /* 0x0000140c080b7981 */ /* 0x000f62000c1e1900 */
[----:B------:R-:W-:Y:S01]  /*1850*/  UIADD3 UR7, UPT, UPT, UR7, 0x4, URZ ;  /* 0x0000000407077890 */ /* 0x000fe2000fffe0ff */
[----:B------:R-:W-:Y:S03]  /*1860*/  BSSY.RECONVERGENT B0, `(.L_x_11) ;  /* 0x0000015000007945 */ /* 0x000fe60003800200 */
[----:B------:R-:W-:Y:S01]  /*1870*/  UISETP.NE.AND UP0, UPT, UR7, URZ, UPT ;  /* 0x000000ff0700728c */ /* 0x000fe2000bf05270 */
[----:B--2---:R-:W-:-:S02]  /*1880*/  FSETP.GTU.AND P0, PT, R15, R0, PT ;  /* 0x000000000f00720b */ /* 0x004fc40003f0c000 */
[-C--:B---3--:R-:W-:Y:S02]  /*1890*/  FSETP.GTU.AND P3, PT, R17, R0.reuse, PT ;  /* 0x000000001100720b */ /* 0x088fe40003f6c000 */
[-C--:B----4-:R-:W-:Y:S02]  /*18a0*/  FSETP.GTU.AND P2, PT, R13, R0.reuse, PT ;  /* 0x000000000d00720b */ /* 0x090fe40003f4c000 */
[----:B-----5:R-:W-:-:S07]  /*18b0*/  FSETP.GTU.AND P1, PT, R11, R0, PT ;  /* 0x000000000b00720b */ /* 0x020fce0003f2c000 */
[----:B------:R-:W-:Y:S06]  /*18c0*/  @P0 BRA `(.L_x_12) ;  /* 0x0000000000380947 */ /* 0x000fec0003800000 */
[----:B------:R-:W2:Y:S04]  /*18d0*/  LDG.E R10, desc[UR12][R8.64+-0x1c] ;  /* 0xffffe40c080a7981 */ /* 0x000ea8000c1e1900 */
[----:B------:R-:W2:Y:S04]  /*18e0*/  LDG.E R12, desc[UR12][R8.64+-0x24] ;  /* 0xffffdc0c080c7981 */ /* 0x000ea8000c1e1900 */
[----:B------:R-:W3:Y:S01]  /*18f0*/  LDG.E R14, desc[UR12][R8.64+-0x20] ;  /* 0xffffe00c080e7981 */ /* 0x000ee2000c1e1900 */
[----:B--2---:R-:W-:Y:S01]  /*1900*/  FADD R10, R10, R12 ;  /* 0x0000000c0a0a7221 */ /* 0x004fe20000000000 */
[----:B---3--:R-:W-:-:S04]  /*1910*/  FADD R15, R15, R14 ;  /* 0x0000000e0f0f7221 */ /* 0x008fc80000000000 */
[----:B------:R-:W-:-:S04]  /*1920*/  FSETP.GT.AND P0, PT, R10, R7, PT ;  /* 0x000000070a00720b */ /* 0x000fc80003f04000 */
[----:B------:R-:W-:-:S04]  /*1930*/  FSETP.LEU.OR P0, PT, R15, R0, !P0 ;  /* 0x000000000f00720b */ /* 0x000fc8000470b400 */
[----:B------:R-:W-:-:S13]  /*1940*/  FSETP.GTU.OR P0, PT, R12, R7, P0 ;  /* 0x000000070c00720b */ /* 0x000fda000070c400 */
[----:B------:R-:W2:Y:S01]  /*1950*/  @!P0 LDG.E R10, desc[UR12][R8.64+-0x18] ;  /* 0xffffe80c080a8981 */ /* 0x000ea2000c1e1900 */
[----:B------:R-:W-:Y:S01]  /*1960*/  @!P0 IMAD.MOV.U32 R12, RZ, RZ, 0x3f000000 ;  /* 0x3f000000ff0c8424 */ /* 0x000fe200078e00ff */
[----:B--2---:R-:W-:-:S04]  /*1970*/  @!P0 ISETP.NE.AND P4, PT, R10, RZ, PT ;  /* 0x000000ff0a00820c */ /* 0x004fc80003f85270 */
[----:B------:R-:W-:Y:S02]  /*1980*/  @!P0 FSEL R4, R12, 1, !P4 ;  /* 0x3f8000000c048808 */ /* 0x000fe40006000000 */
[----:B------:R-:W-:-:S03]  /*1990*/  @!P0 FSEL R6, RZ, 0.5, P4 ;  /* 0x3f000000ff068808 */ /* 0x000fc60002000000 */
[----:B------:R-:W-:-:S07]  /*19a0*/  @!P0 IMAD.MOV.U32 R5, RZ, RZ, R4 ;  /* 0x000000ffff058224 */ /* 0x000fce00078e0004 */
.L_x_12:
[----:B------:R-:W-:Y:S05]  /*19b0*/  BSYNC.RECONVERGENT B0 ;  /* 0x0000000000007941 */ /* 0x000fea0003800200 */
.L_x_11:
[----:B------:R-:W-:Y:S04]  /*19c0*/  BSSY.RECONVERGENT B0, `(.L_x_13) ;  /* 0x0000010000007945 */ /* 0x000fe80003800200 */
[----:B------:R-:W-:Y:S05]  /*19d0*/  @P3 BRA `(.L_x_14) ;  /* 0x0000000000383947 */ /* 0x000fea0003800000 */
        /* <DEDUP_REMOVED lines=14> */
.L_x_14:
[----:B------:R-:W-:Y:S05]  /*1ac0*/  BSYNC.RECONVERGENT B0 ;  /* 0x0000000000007941 */ /* 0x000fea0003800200 */
.L_x_13:
        /* <DEDUP_REMOVED lines=16> */
.L_x_16:
[----:B------:R-:W-:Y:S05]  /*1bd0*/  BSYNC.RECONVERGENT B0 ;  /* 0x0000000000007941 */ /* 0x000fea0003800200 */
.L_x_15:
        /* <DEDUP_REMOVED lines=10> */
[----:B------:R-:W-:Y:S05]  /*1c80*/  @P0 BRA `(.L_x_18) ;  /* 0x0000000000180947 */ /* 0x000fea0003800000 */
[----:B------:R-:W2:Y:S01]  /*1c90*/  LDG.E R5, desc[UR12][R8.64+0x24] ;  /* 0x0000240c08057981 */ /* 0x000ea2000c1e1900 */
[----:B------:R-:W-:Y:S01]  /*1ca0*/  IMAD.MOV.U32 R4, RZ, RZ, 0x3f000000 ;  /* 0x3f000000ff047424 */ /* 0x000fe200078e00ff */
[----:B--2---:R-:W-:-:S04]  /*1cb0*/  ISETP.NE.AND P0, PT, R5, RZ, PT ;  /* 0x000000ff0500720c */ /* 0x004fc80003f05270 */
[----:B------:R-:W-:Y:S02]  /*1cc0*/  FSEL R4, R4, 1, !P0 ;  /* 0x3f80000004047808 */ /* 0x000fe40004000000 */
[----:B------:R-:W-:Y:S02]  /*1cd0*/  FSEL R6, RZ, 0.5, P0 ;  /* 0x3f000000ff067808 */ /* 0x000fe40000000000 */
[----:B------:R-:W-:-:S07]  /*1ce0*/  MOV R5, R4 ;  /* 0x0000000400057202 */ /* 0x000fce0000000f00 */
.L_x_18:
[----:B------:R-:W-:Y:S05]  /*1cf0*/  BSYNC.RECONVERGENT B0 ;  /* 0x0000000000007941 */ /* 0x000fea0003800200 */
.L_x_17:
[----:B------:R-:W-:-:S05]  /*1d00*/  IADD3 R8, P0, PT, R8, 0x50, RZ ;  /* 0x0000005008087810 */ /* 0x000fca0007f1e0ff */
[----:B------:R-:W-:Y:S01]  /*1d10*/  IMAD.X R9, RZ, RZ, R9, P0 ;  /* 0x000000ffff097224 */ /* 0x000fe200000e0609 */
[----:B------:R-:W-:Y:S07]  /*1d20*/  BRA.U UP0, `(.L_x_19) ;  /* 0xfffffff900b87547 */ /* 0x000fee000b83ffff */
.L_x_10:
[----:B------:R-:W-:-:S09]  /*1d30*/  UISETP.NE.AND UP0, UPT, UR10, URZ, UPT ;  /* 0x000000ff0a00728c */ /* 0x000fd2000bf05270 */
[----:B------:R-:W-:Y:S05]  /*1d40*/  BRA.U !UP0, `(.L_x_9) ;  /* 0x0000000108847547 */ /* 0x000fea000b800000 */
[----:B------:R-:W0:Y:S01]  /*1d50*/  LDCU.64 UR6, c[0x0][0x3a0] ;  /* 0x00007400ff0677ac */ /* 0x000e220008000a00 */
[----:B------:R-:W-:Y:S02]  /*1d60*/  UIADD3 UR5, UPT, UPT, -UR10, URZ, URZ ;  /* 0x000000ff0a057290 */ /* 0x000fe4000fffe1ff */
[----:B0-----:R-:W-:-:S04]  /*1d70*/  UIMAD.WIDE.U32 UR6, UR4, 0x14, UR6 ;  /* 0x00000014040678a5 */ /* 0x001fc8000f8e0006 */
[----:B------:R-:W-:-:S04]  /*1d80*/  UIADD3 UR8, UP0, UPT, UR6, 0x8, URZ ;  /* 0x0000000806087890 */ /* 0x000fc8000ff1e0ff */
[----:B------:R-:W-:Y:S02]  /*1d90*/  UIADD3.X UR6, UPT, UPT, URZ, UR7, URZ, UP0, !UPT ;  /* 0x00000007ff067290 */ /* 0x000fe400087fe4ff */
[----:B------:R-:W-:-:S04]  /*1da0*/  IMAD.U32 R14, RZ, RZ, UR8 ;  /* 0x00000008ff0e7e24 */ /* 0x000fc8000f8e00ff */
[----:B------:R-:W-:-:S07]  /*1db0*/  IMAD.U32 R9, RZ, RZ, UR6 ;  /* 0x00000006ff097e24 */ /* 0x000fce000f8e00ff */
.L_x_22:
[----:B------:R-:W-:-:S05]  /*1dc0*/  IMAD.MOV.U32 R8, RZ, RZ, R14 ;  /* 0x000000ffff087224 */ /* 0x000fca00078e000e */
[----:B------:R-:W2:Y:S01]  /*1dd0*/  LDG.E R13, desc[UR12][R8.64+-0x8] ;  /* 0xfffff80c080d7981 */ /* 0x000ea2000c1e1900 */
[----:B------:R-:W-:Y:S01]  /*1de0*/  UIADD3 UR5, UPT, UPT, UR5, 0x1, URZ ;  /* 0x0000000105057890 */ /* 0x000fe2000fffe0ff */
[----:B------:R-:W-:Y:S01]  /*1df0*/  BSSY.RECONVERGENT B0, `(.L_x_20) ;  /* 0x0000014000007945 */ /* 0x000fe20003800200 */
[----:B------:R-:W-:Y:S02]  /*1e00*/  IADD3 R14, P1, PT, R8, 0x14, RZ ;  /* 0x00000014080e7810 */ /* 0x000fe40007f3e0ff */
[----:B------:R-:W-:Y:S01]  /*1e10*/  UISETP.NE.AND UP0, UPT, UR5, URZ, UPT ;  /* 0x000000ff0500728c */ /* 0x000fe2000bf05270 */
[----:B--2---:R-:W-:-:S13]  /*1e20*/  FSETP.GTU.AND P0, PT, R13, R0, PT ;  /* 0x000000000d00720b */ /* 0x004fda0003f0c000 */
        /* <DEDUP_REMOVED lines=14> */
[----:B------:R-:W-:-:S03]  /*1f10*/  FSEL R6, RZ, 0.5, P0 ;  /* 0x3f000000ff067808 */ /* 0x000fc60000000000 */
[----:B------:R-:W-:-:S07]  /*1f20*/  IMAD.MOV.U32 R5, RZ, RZ, R4 ;  /* 0x000000ffff057224 */ /* 0x000fce00078e0004 */
.L_x_21:
[----:B------:R-:W-:Y:S05]  /*1f30*/  BSYNC.RECONVERGENT B0 ;  /* 0x0000000000007941 */ /* 0x000fea0003800200 */
.L_x_20:
[----:B------:R-:W-:Y:S01]  /*1f40*/  IMAD.X R9, RZ, RZ, R9, P1 ;  /* 0x000000ffff097224 */ /* 0x000fe200008e0609 */
[----:B------:R-:W-:Y:S06]  /*1f50*/  BRA.U UP0, `(.L_x_22) ;  /* 0xfffffffd00987547 */ /* 0x000fec000b83ffff */
.L_x_9:
[----:B------:R-:W0:Y:S01]  /*1f60*/  LDC.64 R8, c[0x0][0x380] ;  /* 0x0000e000ff087b82 */ /* 0x000e220000000a00 */
[----:B------:R-:W1:Y:S01]  /*1f70*/  LDCU UR6, c[0x0][0x388] ;  /* 0x00007100ff0677ac */ /* 0x000e620008000800 */
[----:B------:R-:W-:Y:S02]  /*1f80*/  IMAD.MOV.U32 R7, RZ, RZ, 0x3f800000 ;  /* 0x3f800000ff077424 */ /* 0x000fe400078e00ff */
[----:B-1----:R-:W-:-:S04]  /*1f90*/  IMAD R3, R3, UR6, R2 ;  /* 0x0000000603037c24 */ /* 0x002fc8000f8e0202 */
[----:B0-----:R-:W-:-:S05]  /*1fa0*/  IMAD.WIDE R2, R3, 0x10, R8 ;  /* 0x0000001003027825 */ /* 0x001fca00078e0208 */
[----:B------:R-:W-:Y:S01]  /*1fb0*/  STG.E.128 desc[UR12][R2.64], R4 ;  /* 0x0000000402007986 */ /* 0x000fe2000c101d0c */
[----:B------:R-:W-:Y:S05]  /*1fc0*/  EXIT ;  /* 0x000000000000794d */ /* 0x000fea0003800000 */
.L_x_23:
[----:B------:R-:W-:-:S00]  /*1fd0*/  BRA `(.L_x_23) ;  /* 0xfffffffc00fc7947 */ /* 0x000fc0000383ffff */
[----:B------:R-:W-:-:S00]  /*1fe0*/  NOP ;  /* 0x0000000000007918 */ /* 0x000fc00000000000 */
        /* <DEDUP_REMOVED lines=9> */
.L_x_24:


//--------------------- .nv.global.init           --------------------------
	.section	.nv.global.init,"aw",@progbits
	.align	4
.nv.global.init:
	.type		__cudart_i2opi_f,@object
	.size		__cudart_i2opi_f,(.L_0 - __cudart_i2opi_f)
__cudart_i2opi_f:
        /*0000*/ 	.byte	0x41, 0x90, 0x43, 0x3c, 0x99, 0x95, 0x62, 0xdb, 0xc0, 0xdd, 0x34, 0xf5, 0xd1, 0x57, 0x27, 0xfc
        /*0010*/ 	.byte	0x29, 0x15, 0x44, 0x4e, 0x6e, 0x83, 0xf9, 0xa2
.L_0:


//--------------------- .nv.shared.reserved.0     --------------------------
	.section	.nv.shared.reserved.0,"aw",@nobits
	.weak		__nv_reservedSMEM_offset_0_alias
	.size		__nv_reservedSMEM_offset_0_alias, 0, 64
	.other		__nv_reservedSMEM_offset_0_alias,@"STO_CUDA_RESERVED_SHARED STV_DEFAULT"
__nv_reservedSMEM_offset_0_alias:
	.zero		0
	.zero		64


//--------------------- .nv.constant0.wallpaperShader --------------------------
	.section	.nv.constant0.wallpaperShader,"a",@progbits
	.sectionflags	@""
	.align	4
.nv.constant0.wallpaperShader:
	.zero		940


//--------------------- SYMBOLS --------------------------

	.type		.nv.reservedSmem.offset0,@object
	.size		.nv.reservedSmem.offset0,0x4
